	.target	sm_90a

	.elftype	@"ET_EXEC"


//--------------------- .note.nv.tkinfo           --------------------------
	.section	.note.nv.tkinfo,"",@"SHT_NOTE"
	.sectionflags	@"SHF_NOTE_NV_TKINFO"
	.tkinfo
        /*0018*/ 	.word	0x00000002
        /*0030*/ 	.string	""
        /*0030*/ 	.string	"ptxas"
        /*0030*/ 	.string	"Cuda compilation tools, release 13.0, V13.0.88"
        /*0030*/ 	.string	"Build cuda_13.0.r13.0/compiler.36424714_0"
        /*0030*/ 	.string	"-arch sm_90a -m 64 "



//--------------------- .note.nv.cuinfo           --------------------------
	.section	.note.nv.cuinfo,"",@"SHT_NOTE"
	.sectionflags	@"SHF_NOTE_NV_CUINFO"
        /*0018*/ 	.short	0x0002
        /*001a*/ 	.short	0x005a
        /*001c*/ 	.short	0x0082
	.zero		2


//--------------------- .nv.info                  --------------------------
	.section	.nv.info,"",@"SHT_CUDA_INFO"
	.align	4


	//----- nvinfo : EIATTR_REGCOUNT
	.align		4
        /*0000*/ 	.byte	0x04, 0x2f
        /*0002*/ 	.short	(.L_15 - .L_14)
	.align		4
.L_14:
        /*0004*/ 	.word	index@(_ZN7cutlass13device_kernelINS_4gemm6kernel13GemmUniversalIN4cute5tupleIJiiiiEEENS1_10collective13CollectiveMmaINS1_34MainloopSm90TmaGmmaWarpSpecializedILi5ENS5_IJNS4_1CILi1EEESB_SB_EEENS1_35KernelTmaWarpSpecializedCooperativeEEENS5_IJNSA_ILi128EEENSA_ILi48EEESF_EEENS_10bfloat16_tENS5_IJlSB_lEEESI_SJ_NS4_8TiledMMAINS4_8MMA_AtomIJNS4_4SM904GMMA27MMA_64x16x16_F32BF16BF16_SSILNSN_5MajorE0ELSP_0ELNSN_7ScaleInE1ELSQ_1EEEEEENS4_6LayoutINS5_IJNSA_ILi2EEESB_SB_EEENS5_IJSB_NSA_ILi0EEESW_EEEEENS5_IJNS4_10UnderscoreESZ_SZ_EEEEENS4_13SM90_TMA_LOADENS4_14ComposedLayoutINS4_7SwizzleILi3ELi4ELi3EEENS4_18smem_ptr_flag_bitsILi16EEENST_INS5_IJNSA_ILi8EEENSA_ILi64EEEEEENS5_IJS19_SB_EEEEEEEvNS4_8identityES12_S1D_vS1E_EENS_8epilogue10collective6detail29Sm90TmaWarpSpecializedAdapterINS1H_15DefaultEpilogueISI_SJ_SJ_NS1G_6thread17LinearCombinationISI_Li1EffLNS1L_9ScaleType4KindE0ELNS_15FloatRoundStyleE2ESI_EENS1_15EpilogueDefaultEEEEEvvEEEEvNT_6ParamsE)
        /*0008*/ 	.word	0x000000a8


	//----- nvinfo : EIATTR_FRAME_SIZE
	.align		4
.L_15:
        /*000c*/ 	.byte	0x04, 0x11
        /*000e*/ 	.short	(.L_17 - .L_16)
	.align		4
.L_16:
        /*0010*/ 	.word	index@(_ZN7cutlass13device_kernelINS_4gemm6kernel13GemmUniversalIN4cute5tupleIJiiiiEEENS1_10collective13CollectiveMmaINS1_34MainloopSm90TmaGmmaWarpSpecializedILi5ENS5_IJNS4_1CILi1EEESB_SB_EEENS1_35KernelTmaWarpSpecializedCooperativeEEENS5_IJNSA_ILi128EEENSA_ILi48EEESF_EEENS_10bfloat16_tENS5_IJlSB_lEEESI_SJ_NS4_8TiledMMAINS4_8MMA_AtomIJNS4_4SM904GMMA27MMA_64x16x16_F32BF16BF16_SSILNSN_5MajorE0ELSP_0ELNSN_7ScaleInE1ELSQ_1EEEEEENS4_6LayoutINS5_IJNSA_ILi2EEESB_SB_EEENS5_IJSB_NSA_ILi0EEESW_EEEEENS5_IJNS4_10UnderscoreESZ_SZ_EEEEENS4_13SM90_TMA_LOADENS4_14ComposedLayoutINS4_7SwizzleILi3ELi4ELi3EEENS4_18smem_ptr_flag_bitsILi16EEENST_INS5_IJNSA_ILi8EEENSA_ILi64EEEEEENS5_IJS19_SB_EEEEEEEvNS4_8identityES12_S1D_vS1E_EENS_8epilogue10collective6detail29Sm90TmaWarpSpecializedAdapterINS1H_15DefaultEpilogueISI_SJ_SJ_NS1G_6thread17LinearCombinationISI_Li1EffLNS1L_9ScaleType4KindE0ELNS_15FloatRoundStyleE2ESI_EENS1_15EpilogueDefaultEEEEEvvEEEEvNT_6ParamsE)
        /*0014*/ 	.word	0x00000000


	//----- nvinfo : EIATTR_MIN_STACK_SIZE
	.align		4
.L_17:
        /*0018*/ 	.byte	0x04, 0x12
        /*001a*/ 	.short	(.L_19 - .L_18)
	.align		4
.L_18:
        /*001c*/ 	.word	index@(_ZN7cutlass13device_kernelINS_4gemm6kernel13GemmUniversalIN4cute5tupleIJiiiiEEENS1_10collective13CollectiveMmaINS1_34MainloopSm90TmaGmmaWarpSpecializedILi5ENS5_IJNS4_1CILi1EEESB_SB_EEENS1_35KernelTmaWarpSpecializedCooperativeEEENS5_IJNSA_ILi128EEENSA_ILi48EEESF_EEENS_10bfloat16_tENS5_IJlSB_lEEESI_SJ_NS4_8TiledMMAINS4_8MMA_AtomIJNS4_4SM904GMMA27MMA_64x16x16_F32BF16BF16_SSILNSN_5MajorE0ELSP_0ELNSN_7ScaleInE1ELSQ_1EEEEEENS4_6LayoutINS5_IJNSA_ILi2EEESB_SB_EEENS5_IJSB_NSA_ILi0EEESW_EEEEENS5_IJNS4_10UnderscoreESZ_SZ_EEEEENS4_13SM90_TMA_LOADENS4_14ComposedLayoutINS4_7SwizzleILi3ELi4ELi3EEENS4_18smem_ptr_flag_bitsILi16EEENST_INS5_IJNSA_ILi8EEENSA_ILi64EEEEEENS5_IJS19_SB_EEEEEEEvNS4_8identityES12_S1D_vS1E_EENS_8epilogue10collective6detail29Sm90TmaWarpSpecializedAdapterINS1H_15DefaultEpilogueISI_SJ_SJ_NS1G_6thread17LinearCombinationISI_Li1EffLNS1L_9ScaleType4KindE0ELNS_15FloatRoundStyleE2ESI_EENS1_15EpilogueDefaultEEEEEvvEEEEvNT_6ParamsE)
        /*0020*/ 	.word	0x00000000
.L_19:


//--------------------- .nv.compat                --------------------------
	.section	.nv.compat,"",@"SHT_CUDA_COMPAT_INFO"
	.align	4
        /*0000*/ 	.byte	0x02, 0x09, 0x01, 0x00, 0x02, 0x02, 0x04, 0x00, 0x02, 0x05, 0x05, 0x00, 0x03, 0x07, 0x01, 0x01
        /*0010*/ 	.byte	0x02, 0x03, 0x01, 0x00, 0x02, 0x06, 0x01, 0x00, 0x04, 0x0b, 0x08, 0x00, 0x00, 0x00, 0x00, 0x00
        /*0020*/ 	.byte	0x00, 0x00, 0x00, 0x00


//--------------------- .nv.info._ZN7cutlass13device_kernelINS_4gemm6kernel13GemmUniversalIN4cute5tupleIJiiiiEEENS1_10collective13CollectiveMmaINS1_34MainloopSm90TmaGmmaWarpSpecializedILi5ENS5_IJNS4_1CILi1EEESB_SB_EEENS1_35KernelTmaWarpSpecializedCooperativeEEENS5_IJNSA_ILi128EEENSA_ILi48EEESF_EEENS_10bfloat16_tENS5_IJlSB_lEEESI_SJ_NS4_8TiledMMAINS4_8MMA_AtomIJNS4_4SM904GMMA27MMA_64x16x16_F32BF16BF16_SSILNSN_5MajorE0ELSP_0ELNSN_7ScaleInE1ELSQ_1EEEEEENS4_6LayoutINS5_IJNSA_ILi2EEESB_SB_EEENS5_IJSB_NSA_ILi0EEESW_EEEEENS5_IJNS4_10UnderscoreESZ_SZ_EEEEENS4_13SM90_TMA_LOADENS4_14ComposedLayoutINS4_7SwizzleILi3ELi4ELi3EEENS4_18smem_ptr_flag_bitsILi16EEENST_INS5_IJNSA_ILi8EEENSA_ILi64EEEEEENS5_IJS19_SB_EEEEEEEvNS4_8identityES12_S1D_vS1E_EENS_8epilogue10collective6detail29Sm90TmaWarpSpecializedAdapterINS1H_15DefaultEpilogueISI_SJ_SJ_NS1G_6thread17LinearCombinationISI_Li1EffLNS1L_9ScaleType4KindE0ELNS_15FloatRoundStyleE2ESI_EENS1_15EpilogueDefaultEEEEEvvEEEEvNT_6ParamsE --------------------------
	.section	.nv.info._ZN7cutlass13device_kernelINS_4gemm6kernel13GemmUniversalIN4cute5tupleIJiiiiEEENS1_10collective13CollectiveMmaINS1_34MainloopSm90TmaGmmaWarpSpecializedILi5ENS5_IJNS4_1CILi1EEESB_SB_EEENS1_35KernelTmaWarpSpecializedCooperativeEEENS5_IJNSA_ILi128EEENSA_ILi48EEESF_EEENS_10bfloat16_tENS5_IJlSB_lEEESI_SJ_NS4_8TiledMMAINS4_8MMA_AtomIJNS4_4SM904GMMA27MMA_64x16x16_F32BF16BF16_SSILNSN_5MajorE0ELSP_0ELNSN_7ScaleInE1ELSQ_1EEEEEENS4_6LayoutINS5_IJNSA_ILi2EEESB_SB_EEENS5_IJSB_NSA_ILi0EEESW_EEEEENS5_IJNS4_10UnderscoreESZ_SZ_EEEEENS4_13SM90_TMA_LOADENS4_14ComposedLayoutINS4_7SwizzleILi3ELi4ELi3EEENS4_18smem_ptr_flag_bitsILi16EEENST_INS5_IJNSA_ILi8EEENSA_ILi64EEEEEENS5_IJS19_SB_EEEEEEEvNS4_8identityES12_S1D_vS1E_EENS_8epilogue10collective6detail29Sm90TmaWarpSpecializedAdapterINS1H_15DefaultEpilogueISI_SJ_SJ_NS1G_6thread17LinearCombinationISI_Li1EffLNS1L_9ScaleType4KindE0ELNS_15FloatRoundStyleE2ESI_EENS1_15EpilogueDefaultEEEEEvvEEEEvNT_6ParamsE,"",@"SHT_CUDA_INFO"
	.sectionflags	@""
	.align	4


	//----- nvinfo : EIATTR_CUDA_API_VERSION
	.align		4
        /*0000*/ 	.byte	0x04, 0x37
        /*0002*/ 	.short	(.L_21 - .L_20)
.L_20:
        /*0004*/ 	.word	0x00000082


	//----- nvinfo : EIATTR_KPARAM_INFO
	.align		4
.L_21:
        /*0008*/ 	.byte	0x04, 0x17
        /*000a*/ 	.short	(.L_23 - .L_22)
.L_22:
        /*000c*/ 	.word	0x00000000
        /*0010*/ 	.short	0x0000
        /*0012*/ 	.short	0x0070
        /*0014*/ 	.byte	0x00, 0xf0, 0x01, 0x10


	//----- nvinfo : EIATTR_SPARSE_MMA_MASK
	.align		4
.L_23:
        /*0018*/ 	.byte	0x03, 0x50
        /*001a*/ 	.short	0x0000


	//----- nvinfo : EIATTR_MAXREG_COUNT
	.align		4
        /*001c*/ 	.byte	0x03, 0x1b
        /*001e*/ 	.short	0x00a8


	//----- nvinfo : EIATTR_NUM_BARRIERS
	.align		4
        /*0020*/ 	.byte	0x02, 0x4c
        /*0022*/ 	.byte	0x01
	.zero		1


	//----- nvinfo : EIATTR_EXTERNS
	.align		4
        /*0024*/ 	.byte	0x04, 0x0f
        /*0026*/ 	.short	(.L_25 - .L_24)


	//   ....[0]....
	.align		4
.L_24:
        /*0028*/ 	.word	index@(__assertfail)


	//----- nvinfo : EIATTR_MERCURY_ISA_VERSION
	.align		4
.L_25:
        /*002c*/ 	.byte	0x03, 0x5f
        /*002e*/ 	.short	0x0101


	//----- nvinfo : EIATTR_INT_WARP_WIDE_INSTR_OFFSETS
	.align		4
        /*0030*/ 	.byte	0x04, 0x31
        /*0032*/ 	.short	(.L_27 - .L_26)


	//   ....[0]....
.L_26:
        /*0034*/ 	.word	0x000003d0


	//   ....[1]....
        /*0038*/ 	.word	0x00000400


	//   ....[2]....
        /*003c*/ 	.word	0x000004e0


	//----- nvinfo : EIATTR_COOP_GROUP_MASK_REGIDS
	.align		4
.L_27:
        /*0040*/ 	.byte	0x04, 0x29
        /*0042*/ 	.short	(.L_29 - .L_28)


	//   ....[0]....
.L_28:
        /*0044*/ 	.word	0xffffffff


	//   ....[1]....
        /*0048*/ 	.word	0xffffffff


	//   ....[2]....
        /*004c*/ 	.word	0xffffffff


	//   ....[3]....
        /*0050*/ 	.word	0xffffffff


	//   ....[4]....
        /*0054*/ 	.word	0xffffffff


	//----- nvinfo : EIATTR_COOP_GROUP_INSTR_OFFSETS
	.align		4
.L_29:
        /*0058*/ 	.byte	0x04, 0x28
        /*005a*/ 	.short	(.L_31 - .L_30)


	//   ....[0]....
.L_30:
        /*005c*/ 	.word	0x00000060


	//   ....[1]....
        /*0060*/ 	.word	0x00000070


	//   ....[2]....
        /*0064*/ 	.word	0x00000130


	//   ....[3]....
        /*0068*/ 	.word	0x000002e0


	//   ....[4]....
        /*006c*/ 	.word	0x00000f90


	//----- nvinfo : EIATTR_REG_RECONFIG
	.align		4
.L_31:
        /*0070*/ 	.byte	0x01, 0x54
	.zero		2


	//----- nvinfo : EIATTR_SYSCALL_OFFSETS
	.align		4
        /*0074*/ 	.byte	0x04, 0x46
        /*0076*/ 	.short	(.L_33 - .L_32)


	//   ....[0]....
.L_32:
        /*0078*/ 	.word	0x00001150


	//----- nvinfo : EIATTR_MBARRIER_INSTR_OFFSETS
	.align		4
.L_33:
        /*007c*/ 	.byte	0x04, 0x39
        /*007e*/ 	.short	(.L_35 - .L_34)


	//   ....[0]....
.L_34:
        /*0080*/ 	.word	0x00000230
        /*0084*/ 	.word	0x000000ff
        /*0088*/ 	.word	0x00000000
        /*008c*/ 	.short	0x0100
        /*008e*/ 	.byte	0x08
	.zero		1


	//   ....[1]....
        /*0090*/ 	.word	0x00000240
        /*0094*/ 	.word	0x000000ff
        /*0098*/ 	.word	0x00000028
        /*009c*/ 	.short	0x0100
        /*009e*/ 	.byte	0x08
	.zero		1


	//   ....[2]....
        /*00a0*/ 	.word	0x00000250
        /*00a4*/ 	.word	0x000000ff
        /*00a8*/ 	.word	0x00000008
        /*00ac*/ 	.short	0x0100
        /*00ae*/ 	.byte	0x08
	.zero		1


	//   ....[3]....
        /*00b0*/ 	.word	0x00000260
        /*00b4*/ 	.word	0x000000ff
        /*00b8*/ 	.word	0x00000030
        /*00bc*/ 	.short	0x0100
        /*00be*/ 	.byte	0x08
	.zero		1


	//   ....[4]....
        /*00c0*/ 	.word	0x00000270
        /*00c4*/ 	.word	0x000000ff
        /*00c8*/ 	.word	0x00000010
        /*00cc*/ 	.short	0x0100
        /*00ce*/ 	.byte	0x08
	.zero		1


	//   ....[5]....
        /*00d0*/ 	.word	0x00000280
        /*00d4*/ 	.word	0x000000ff
        /*00d8*/ 	.word	0x00000038
        /*00dc*/ 	.short	0x0100
        /*00de*/ 	.byte	0x08
	.zero		1


	//   ....[6]....
        /*00e0*/ 	.word	0x00000290
        /*00e4*/ 	.word	0x000000ff
        /*00e8*/ 	.word	0x00000018
        /*00ec*/ 	.short	0x0100
        /*00ee*/ 	.byte	0x08
	.zero		1


	//   ....[7]....
        /*00f0*/ 	.word	0x000002a0
        /*00f4*/ 	.word	0x000000ff
        /*00f8*/ 	.word	0x00000040
        /*00fc*/ 	.short	0x0100
        /*00fe*/ 	.byte	0x08
	.zero		1


	//   ....[8]....
        /*0100*/ 	.word	0x000002b0
        /*0104*/ 	.word	0x000000ff
        /*0108*/ 	.word	0x00000020
        /*010c*/ 	.short	0x0100
        /*010e*/ 	.byte	0x08
	.zero		1


	//   ....[9]....
        /*0110*/ 	.word	0x000002c0
        /*0114*/ 	.word	0x000000ff
        /*0118*/ 	.word	0x00000048
        /*011c*/ 	.short	0x0100
        /*011e*/ 	.byte	0x08
	.zero		1


	//   ....[10]....
        /*0120*/ 	.word	0x00000550
        /*0124*/ 	.word	0x000000ff
        /*0128*/ 	.word	0x00000060
        /*012c*/ 	.short	0x0100
        /*012e*/ 	.byte	0x06
	.zero		1


	//   ....[11]....
        /*0130*/ 	.word	0x000005b0
        /*0134*/ 	.word	0x000000ff
        /*0138*/ 	.word	0x00000068
        /*013c*/ 	.short	0x0100
        /*013e*/ 	.byte	0x06
	.zero		1


	//   ....[12]....
        /*0140*/ 	.word	0x000011d0
        /*0144*/ 	.word	0x00000003
        /*0148*/ 	.word	0x00000000
        /*014c*/ 	.short	0x010a
        /*014e*/ 	.byte	0x3f
	.zero		1


	//   ....[13]....
        /*0150*/ 	.word	0x00001210
        /*0154*/ 	.word	0x00000003
        /*0158*/ 	.word	0x00000000
        /*015c*/ 	.short	0x010a
        /*015e*/ 	.byte	0x3f
	.zero		1


	//   ....[14]....
        /*0160*/ 	.word	0x00001d90
        /*0164*/ 	.word	0x000000ff
        /*0168*/ 	.word	0x00000000
        /*016c*/ 	.short	0x010a
        /*016e*/ 	.byte	0x09
	.zero		1


	//   ....[15]....
        /*0170*/ 	.word	0x00001dd0
        /*0174*/ 	.word	0x000000ff
        /*0178*/ 	.word	0x00000000
        /*017c*/ 	.short	0x010a
        /*017e*/ 	.byte	0x09
	.zero		1


	//   ....[16]....
        /*0180*/ 	.word	0x00002810
        /*0184*/ 	.word	0x000000ff
        /*0188*/ 	.word	0x00000000
        /*018c*/ 	.short	0x0101
        /*018e*/ 	.byte	0x08
	.zero		1


	//   ....[17]....
        /*0190*/ 	.word	0x00002a10
        /*0194*/ 	.word	0x000000ff
        /*0198*/ 	.word	0x00000000
        /*019c*/ 	.short	0x0101
        /*019e*/ 	.byte	0x06
	.zero		1


	//   ....[18]....
        /*01a0*/ 	.word	0x00005710
        /*01a4*/ 	.word	0x0000000e
        /*01a8*/ 	.word	0x00000028
        /*01ac*/ 	.short	0x010a
        /*01ae*/ 	.byte	0x3f
	.zero		1


	//   ....[19]....
        /*01b0*/ 	.word	0x00005b50
        /*01b4*/ 	.word	0x00000006
        /*01b8*/ 	.word	0x00000068
        /*01bc*/ 	.short	0x0101
        /*01be*/ 	.byte	0x3f
	.zero		1


	//   ....[20]....
        /*01c0*/ 	.word	0x00006280
        /*01c4*/ 	.word	0x00000007
        /*01c8*/ 	.word	0x00000000
        /*01cc*/ 	.short	0x010a
        /*01ce*/ 	.byte	0x3f
	.zero		1


	//   ....[21]....
        /*01d0*/ 	.word	0x00006300
        /*01d4*/ 	.word	0x00000009
        /*01d8*/ 	.word	0x00000000
        /*01dc*/ 	.short	0x010a
        /*01de*/ 	.byte	0x3f
	.zero		1


	//   ....[22]....
        /*01e0*/ 	.word	0x00006390
        /*01e4*/ 	.word	0x00000006
        /*01e8*/ 	.word	0x00000000
        /*01ec*/ 	.short	0x010a
        /*01ee*/ 	.byte	0x3f
	.zero		1


	//   ....[23]....
        /*01f0*/ 	.word	0x00006420
        /*01f4*/ 	.word	0x00000009
        /*01f8*/ 	.word	0x00000000
        /*01fc*/ 	.short	0x010a
        /*01fe*/ 	.byte	0x3f
	.zero		1


	//   ....[24]....
        /*0200*/ 	.word	0x000064b0
        /*0204*/ 	.word	0x00000003
        /*0208*/ 	.word	0x00000000
        /*020c*/ 	.short	0x010a
        /*020e*/ 	.byte	0x3f
	.zero		1


	//   ....[25]....
        /*0210*/ 	.word	0x00006510
        /*0214*/ 	.word	0x00000003
        /*0218*/ 	.word	0x00000000
        /*021c*/ 	.short	0x010a
        /*021e*/ 	.byte	0x3f
	.zero		1


	//   ....[26]....
        /*0220*/ 	.word	0x00006570
        /*0224*/ 	.word	0x00000004
        /*0228*/ 	.word	0x00000000
        /*022c*/ 	.short	0x010a
        /*022e*/ 	.byte	0x3f
	.zero		1


	//   ....[27]....
        /*0230*/ 	.word	0x00006640
        /*0234*/ 	.word	0x0000000e
        /*0238*/ 	.word	0x00000028
        /*023c*/ 	.short	0x010a
        /*023e*/ 	.byte	0x3f
	.zero		1


	//   ....[28]....
        /*0240*/ 	.word	0x00006710
        /*0244*/ 	.word	0x00000007
        /*0248*/ 	.word	0x00000000
        /*024c*/ 	.short	0x010a
        /*024e*/ 	.byte	0x3f
	.zero		1


	//   ....[29]....
        /*0250*/ 	.word	0x00006760
        /*0254*/ 	.word	0x00000009
        /*0258*/ 	.word	0x00000000
        /*025c*/ 	.short	0x010a
        /*025e*/ 	.byte	0x3f
	.zero		1


	//   ....[30]....
        /*0260*/ 	.word	0x000067b0
        /*0264*/ 	.word	0x00000006
        /*0268*/ 	.word	0x00000000
        /*026c*/ 	.short	0x010a
        /*026e*/ 	.byte	0x3f
	.zero		1


	//   ....[31]....
        /*0270*/ 	.word	0x00006800
        /*0274*/ 	.word	0x00000009
        /*0278*/ 	.word	0x00000000
        /*027c*/ 	.short	0x010a
        /*027e*/ 	.byte	0x3f
	.zero		1


	//----- nvinfo : EIATTR_NUM_MBARRIERS
	.align		4
.L_35:
        /*0280*/ 	.byte	0x03, 0x38
        /*0282*/ 	.short	0x000c


	//----- nvinfo : EIATTR_EXIT_INSTR_OFFSETS
	.align		4
        /*0284*/ 	.byte	0x04, 0x1c
        /*0286*/ 	.short	(.L_37 - .L_36)


	//   ....[0]....
.L_36:
        /*0288*/ 	.word	0x00000600


	//   ....[1]....
        /*028c*/ 	.word	0x00000ec0


	//   ....[2]....
        /*0290*/ 	.word	0x00004d80


	//   ....[3]....
        /*0294*/ 	.word	0x000053b0


	//   ....[4]....
        /*0298*/ 	.word	0x00006500


	//----- nvinfo : EIATTR_MAX_THREADS
	.align		4
.L_37:
        /*029c*/ 	.byte	0x04, 0x05
        /*029e*/ 	.short	(.L_39 - .L_38)
.L_38:
        /*02a0*/ 	.word	0x00000180
        /*02a4*/ 	.word	0x00000001
        /*02a8*/ 	.word	0x00000001


	//----- nvinfo : EIATTR_CRS_STACK_SIZE
	.align		4
.L_39:
        /*02ac*/ 	.byte	0x04, 0x1e
        /*02ae*/ 	.short	(.L_41 - .L_40)
.L_40:
        /*02b0*/ 	.word	0x00000000


	//----- nvinfo : EIATTR_CBANK_PARAM_SIZE
	.align		4
.L_41:
        /*02b4*/ 	.byte	0x03, 0x19
        /*02b6*/ 	.short	0x0470


	//----- nvinfo : EIATTR_PARAM_CBANK
	.align		4
        /*02b8*/ 	.byte	0x04, 0x0a
        /*02ba*/ 	.short	(.L_43 - .L_42)
	.align		4
.L_42:
        /*02bc*/ 	.word	index@(.nv.constant0._ZN7cutlass13device_kernelINS_4gemm6kernel13GemmUniversalIN4cute5tupleIJiiiiEEENS1_10collective13CollectiveMmaINS1_34MainloopSm90TmaGmmaWarpSpecializedILi5ENS5_IJNS4_1CILi1EEESB_SB_EEENS1_35KernelTmaWarpSpecializedCooperativeEEENS5_IJNSA_ILi128EEENSA_ILi48EEESF_EEENS_10bfloat16_tENS5_IJlSB_lEEESI_SJ_NS4_8TiledMMAINS4_8MMA_AtomIJNS4_4SM904GMMA27MMA_64x16x16_F32BF16BF16_SSILNSN_5MajorE0ELSP_0ELNSN_7ScaleInE1ELSQ_1EEEEEENS4_6LayoutINS5_IJNSA_ILi2EEESB_SB_EEENS5_IJSB_NSA_ILi0EEESW_EEEEENS5_IJNS4_10UnderscoreESZ_SZ_EEEEENS4_13SM90_TMA_LOADENS4_14ComposedLayoutINS4_7SwizzleILi3ELi4ELi3EEENS4_18smem_ptr_flag_bitsILi16EEENST_INS5_IJNSA_ILi8EEENSA_ILi64EEEEEENS5_IJS19_SB_EEEEEEEvNS4_8identityES12_S1D_vS1E_EENS_8epilogue10collective6detail29Sm90TmaWarpSpecializedAdapterINS1H_15DefaultEpilogueISI_SJ_SJ_NS1G_6thread17LinearCombinationISI_Li1EffLNS1L_9ScaleType4KindE0ELNS_15FloatRoundStyleE2ESI_EENS1_15EpilogueDefaultEEEEEvvEEEEvNT_6ParamsE)
        /*02c0*/ 	.short	0x0210
        /*02c2*/ 	.short	0x0470


	//----- nvinfo : EIATTR_SW_WAR
	.align		4
.L_43:
        /*02c4*/ 	.byte	0x04, 0x36
        /*02c6*/ 	.short	(.L_45 - .L_44)
.L_44:
        /*02c8*/ 	.word	0x00000008
.L_45:


//--------------------- .nv.callgraph             --------------------------
	.section	.nv.callgraph,"",@"SHT_CUDA_CALLGRAPH"
	.align	4
	.sectionentsize	8
	.align		4
        /*0000*/ 	.word	0x00000000
	.align		4
        /*0004*/ 	.word	0xffffffff
	.align		4
        /*0008*/ 	.word	index@(_ZN7cutlass13device_kernelINS_4gemm6kernel13GemmUniversalIN4cute5tupleIJiiiiEEENS1_10collective13CollectiveMmaINS1_34MainloopSm90TmaGmmaWarpSpecializedILi5ENS5_IJNS4_1CILi1EEESB_SB_EEENS1_35KernelTmaWarpSpecializedCooperativeEEENS5_IJNSA_ILi128EEENSA_ILi48EEESF_EEENS_10bfloat16_tENS5_IJlSB_lEEESI_SJ_NS4_8TiledMMAINS4_8MMA_AtomIJNS4_4SM904GMMA27MMA_64x16x16_F32BF16BF16_SSILNSN_5MajorE0ELSP_0ELNSN_7ScaleInE1ELSQ_1EEEEEENS4_6LayoutINS5_IJNSA_ILi2EEESB_SB_EEENS5_IJSB_NSA_ILi0EEESW_EEEEENS5_IJNS4_10UnderscoreESZ_SZ_EEEEENS4_13SM90_TMA_LOADENS4_14ComposedLayoutINS4_7SwizzleILi3ELi4ELi3EEENS4_18smem_ptr_flag_bitsILi16EEENST_INS5_IJNSA_ILi8EEENSA_ILi64EEEEEENS5_IJS19_SB_EEEEEEEvNS4_8identityES12_S1D_vS1E_EENS_8epilogue10collective6detail29Sm90TmaWarpSpecializedAdapterINS1H_15DefaultEpilogueISI_SJ_SJ_NS1G_6thread17LinearCombinationISI_Li1EffLNS1L_9ScaleType4KindE0ELNS_15FloatRoundStyleE2ESI_EENS1_15EpilogueDefaultEEEEEvvEEEEvNT_6ParamsE)
	.align		4
        /*000c*/ 	.word	index@(__assertfail)
	.align		4
        /*0010*/ 	.word	0x00000000
	.align		4
        /*0014*/ 	.word	0xfffffffe
	.align		4
        /*0018*/ 	.word	0x00000000
	.align		4
        /*001c*/ 	.word	0xfffffffd
	.align		4
        /*0020*/ 	.word	0x00000000
	.align		4
        /*0024*/ 	.word	0xfffffffc


//--------------------- .nv.constant4             --------------------------
	.section	.nv.constant4,"a",@progbits
	.align	8
	.align		8
.nv.constant4:
        /*0000*/ 	.dword	__assertfail
	.align		8
        /*0008*/ 	.dword	__unnamed_1
	.align		8
        /*0010*/ 	.dword	_ZN39_INTERNAL_975d1708_4_k_cu_06ef71e7_79474cuda3std3__45__cpo5beginE
	.align		8
        /*0018*/ 	.dword	_ZN39_INTERNAL_975d1708_4_k_cu_06ef71e7_79474cuda3std3__45__cpo3endE
	.align		8
        /*0020*/ 	.dword	_ZN39_INTERNAL_975d1708_4_k_cu_06ef71e7_79474cuda3std3__45__cpo6cbeginE
	.align		8
        /*0028*/ 	.dword	_ZN39_INTERNAL_975d1708_4_k_cu_06ef71e7_79474cuda3std3__45__cpo4cendE
	.align		8
        /*0030*/ 	.dword	_ZN39_INTERNAL_975d1708_4_k_cu_06ef71e7_79474cuda3std3__441_GLOBAL__N__975d1708_4_k_cu_06ef71e7_79476ignoreE
	.align		8
        /*0038*/ 	.dword	_ZN39_INTERNAL_975d1708_4_k_cu_06ef71e7_79474cuda3std3__419piecewise_constructE
	.align		8
        /*0040*/ 	.dword	_ZN39_INTERNAL_975d1708_4_k_cu_06ef71e7_79474cuda3std3__48in_placeE
	.align		8
        /*0048*/ 	.dword	_ZN39_INTERNAL_975d1708_4_k_cu_06ef71e7_79474cuda3std6ranges3__45__cpo4swapE
	.align		8
        /*0050*/ 	.dword	_ZN39_INTERNAL_975d1708_4_k_cu_06ef71e7_79474cuda3std6ranges3__45__cpo9iter_moveE
	.align		8
        /*0058*/ 	.dword	_ZN39_INTERNAL_975d1708_4_k_cu_06ef71e7_79474cute7productE
	.align		8
        /*0060*/ 	.dword	_ZN39_INTERNAL_975d1708_4_k_cu_06ef71e7_79474cute1_E
	.align		8
        /*0068*/ 	.dword	$str$22
	.align		8
        /*0070*/ 	.dword	$str$23


//--------------------- .text._ZN7cutlass13device_kernelINS_4gemm6kernel13GemmUniversalIN4cute5tupleIJiiiiEEENS1_10collective13CollectiveMmaINS1_34MainloopSm90TmaGmmaWarpSpecializedILi5ENS5_IJNS4_1CILi1EEESB_SB_EEENS1_35KernelTmaWarpSpecializedCooperativeEEENS5_IJNSA_ILi128EEENSA_ILi48EEESF_EEENS_10bfloat16_tENS5_IJlSB_lEEESI_SJ_NS4_8TiledMMAINS4_8MMA_AtomIJNS4_4SM904GMMA27MMA_64x16x16_F32BF16BF16_SSILNSN_5MajorE0ELSP_0ELNSN_7ScaleInE1ELSQ_1EEEEEENS4_6LayoutINS5_IJNSA_ILi2EEESB_SB_EEENS5_IJSB_NSA_ILi0EEESW_EEEEENS5_IJNS4_10UnderscoreESZ_SZ_EEEEENS4_13SM90_TMA_LOADENS4_14ComposedLayoutINS4_7SwizzleILi3ELi4ELi3EEENS4_18smem_ptr_flag_bitsILi16EEENST_INS5_IJNSA_ILi8EEENSA_ILi64EEEEEENS5_IJS19_SB_EEEEEEEvNS4_8identityES12_S1D_vS1E_EENS_8epilogue10collective6detail29Sm90TmaWarpSpecializedAdapterINS1H_15DefaultEpilogueISI_SJ_SJ_NS1G_6thread17LinearCombinationISI_Li1EffLNS1L_9ScaleType4KindE0ELNS_15FloatRoundStyleE2ESI_EENS1_15EpilogueDefaultEEEEEvvEEEEvNT_6ParamsE --------------------------
	.section	.text._ZN7cutlass13device_kernelINS_4gemm6kernel13GemmUniversalIN4cute5tupleIJiiiiEEENS1_10collective13CollectiveMmaINS1_34MainloopSm90TmaGmmaWarpSpecializedILi5ENS5_IJNS4_1CILi1EEESB_SB_EEENS1_35KernelTmaWarpSpecializedCooperativeEEENS5_IJNSA_ILi128EEENSA_ILi48EEESF_EEENS_10bfloat16_tENS5_IJlSB_lEEESI_SJ_NS4_8TiledMMAINS4_8MMA_AtomIJNS4_4SM904GMMA27MMA_64x16x16_F32BF16BF16_SSILNSN_5MajorE0ELSP_0ELNSN_7ScaleInE1ELSQ_1EEEEEENS4_6LayoutINS5_IJNSA_ILi2EEESB_SB_EEENS5_IJSB_NSA_ILi0EEESW_EEEEENS5_IJNS4_10UnderscoreESZ_SZ_EEEEENS4_13SM90_TMA_LOADENS4_14ComposedLayoutINS4_7SwizzleILi3ELi4ELi3EEENS4_18smem_ptr_flag_bitsILi16EEENST_INS5_IJNSA_ILi8EEENSA_ILi64EEEEEENS5_IJS19_SB_EEEEEEEvNS4_8identityES12_S1D_vS1E_EENS_8epilogue10collective6detail29Sm90TmaWarpSpecializedAdapterINS1H_15DefaultEpilogueISI_SJ_SJ_NS1G_6thread17LinearCombinationISI_Li1EffLNS1L_9ScaleType4KindE0ELNS_15FloatRoundStyleE2ESI_EENS1_15EpilogueDefaultEEEEEvvEEEEvNT_6ParamsE,"ax",@progbits
	.align	128
.text._ZN7cutlass13device_kernelINS_4gemm6kernel13GemmUniversalIN4cute5tupleIJiiiiEEENS1_10collective13CollectiveMmaINS1_34MainloopSm90TmaGmmaWarpSpecializedILi5ENS5_IJNS4_1CILi1EEESB_SB_EEENS1_35KernelTmaWarpSpecializedCooperativeEEENS5_IJNSA_ILi128EEENSA_ILi48EEESF_EEENS_10bfloat16_tENS5_IJlSB_lEEESI_SJ_NS4_8TiledMMAINS4_8MMA_AtomIJNS4_4SM904GMMA27MMA_64x16x16_F32BF16BF16_SSILNSN_5MajorE0ELSP_0ELNSN_7ScaleInE1ELSQ_1EEEEEENS4_6LayoutINS5_IJNSA_ILi2EEESB_SB_EEENS5_IJSB_NSA_ILi0EEESW_EEEEENS5_IJNS4_10UnderscoreESZ_SZ_EEEEENS4_13SM90_TMA_LOADENS4_14ComposedLayoutINS4_7SwizzleILi3ELi4ELi3EEENS4_18smem_ptr_flag_bitsILi16EEENST_INS5_IJNSA_ILi8EEENSA_ILi64EEEEEENS5_IJS19_SB_EEEEEEEvNS4_8identityES12_S1D_vS1E_EENS_8epilogue10collective6detail29Sm90TmaWarpSpecializedAdapterINS1H_15DefaultEpilogueISI_SJ_SJ_NS1G_6thread17LinearCombinationISI_Li1EffLNS1L_9ScaleType4KindE0ELNS_15FloatRoundStyleE2ESI_EENS1_15EpilogueDefaultEEEEEvvEEEEvNT_6ParamsE:
        .type           _ZN7cutlass13device_kernelINS_4gemm6kernel13GemmUniversalIN4cute5tupleIJiiiiEEENS1_10collective13CollectiveMmaINS1_34MainloopSm90TmaGmmaWarpSpecializedILi5ENS5_IJNS4_1CILi1EEESB_SB_EEENS1_35KernelTmaWarpSpecializedCooperativeEEENS5_IJNSA_ILi128EEENSA_ILi48EEESF_EEENS_10bfloat16_tENS5_IJlSB_lEEESI_SJ_NS4_8TiledMMAINS4_8MMA_AtomIJNS4_4SM904GMMA27MMA_64x16x16_F32BF16BF16_SSILNSN_5MajorE0ELSP_0ELNSN_7ScaleInE1ELSQ_1EEEEEENS4_6LayoutINS5_IJNSA_ILi2EEESB_SB_EEENS5_IJSB_NSA_ILi0EEESW_EEEEENS5_IJNS4_10UnderscoreESZ_SZ_EEEEENS4_13SM90_TMA_LOADENS4_14ComposedLayoutINS4_7SwizzleILi3ELi4ELi3EEENS4_18smem_ptr_flag_bitsILi16EEENST_INS5_IJNSA_ILi8EEENSA_ILi64EEEEEENS5_IJS19_SB_EEEEEEEvNS4_8identityES12_S1D_vS1E_EENS_8epilogue10collective6detail29Sm90TmaWarpSpecializedAdapterINS1H_15DefaultEpilogueISI_SJ_SJ_NS1G_6thread17LinearCombinationISI_Li1EffLNS1L_9ScaleType4KindE0ELNS_15FloatRoundStyleE2ESI_EENS1_15EpilogueDefaultEEEEEvvEEEEvNT_6ParamsE,@function
        .size           _ZN7cutlass13device_kernelINS_4gemm6kernel13GemmUniversalIN4cute5tupleIJiiiiEEENS1_10collective13CollectiveMmaINS1_34MainloopSm90TmaGmmaWarpSpecializedILi5ENS5_IJNS4_1CILi1EEESB_SB_EEENS1_35KernelTmaWarpSpecializedCooperativeEEENS5_IJNSA_ILi128EEENSA_ILi48EEESF_EEENS_10bfloat16_tENS5_IJlSB_lEEESI_SJ_NS4_8TiledMMAINS4_8MMA_AtomIJNS4_4SM904GMMA27MMA_64x16x16_F32BF16BF16_SSILNSN_5MajorE0ELSP_0ELNSN_7ScaleInE1ELSQ_1EEEEEENS4_6LayoutINS5_IJNSA_ILi2EEESB_SB_EEENS5_IJSB_NSA_ILi0EEESW_EEEEENS5_IJNS4_10UnderscoreESZ_SZ_EEEEENS4_13SM90_TMA_LOADENS4_14ComposedLayoutINS4_7SwizzleILi3ELi4ELi3EEENS4_18smem_ptr_flag_bitsILi16EEENST_INS5_IJNSA_ILi8EEENSA_ILi64EEEEEENS5_IJS19_SB_EEEEEEEvNS4_8identityES12_S1D_vS1E_EENS_8epilogue10collective6detail29Sm90TmaWarpSpecializedAdapterINS1H_15DefaultEpilogueISI_SJ_SJ_NS1G_6thread17LinearCombinationISI_Li1EffLNS1L_9ScaleType4KindE0ELNS_15FloatRoundStyleE2ESI_EENS1_15EpilogueDefaultEEEEEvvEEEEvNT_6ParamsE,(.L_x_116 - _ZN7cutlass13device_kernelINS_4gemm6kernel13GemmUniversalIN4cute5tupleIJiiiiEEENS1_10collective13CollectiveMmaINS1_34MainloopSm90TmaGmmaWarpSpecializedILi5ENS5_IJNS4_1CILi1EEESB_SB_EEENS1_35KernelTmaWarpSpecializedCooperativeEEENS5_IJNSA_ILi128EEENSA_ILi48EEESF_EEENS_10bfloat16_tENS5_IJlSB_lEEESI_SJ_NS4_8TiledMMAINS4_8MMA_AtomIJNS4_4SM904GMMA27MMA_64x16x16_F32BF16BF16_SSILNSN_5MajorE0ELSP_0ELNSN_7ScaleInE1ELSQ_1EEEEEENS4_6LayoutINS5_IJNSA_ILi2EEESB_SB_EEENS5_IJSB_NSA_ILi0EEESW_EEEEENS5_IJNS4_10UnderscoreESZ_SZ_EEEEENS4_13SM90_TMA_LOADENS4_14ComposedLayoutINS4_7SwizzleILi3ELi4ELi3EEENS4_18smem_ptr_flag_bitsILi16EEENST_INS5_IJNSA_ILi8EEENSA_ILi64EEEEEENS5_IJS19_SB_EEEEEEEvNS4_8identityES12_S1D_vS1E_EENS_8epilogue10collective6detail29Sm90TmaWarpSpecializedAdapterINS1H_15DefaultEpilogueISI_SJ_SJ_NS1G_6thread17LinearCombinationISI_Li1EffLNS1L_9ScaleType4KindE0ELNS_15FloatRoundStyleE2ESI_EENS1_15EpilogueDefaultEEEEEvvEEEEvNT_6ParamsE)
        .other          _ZN7cutlass13device_kernelINS_4gemm6kernel13GemmUniversalIN4cute5tupleIJiiiiEEENS1_10collective13CollectiveMmaINS1_34MainloopSm90TmaGmmaWarpSpecializedILi5ENS5_IJNS4_1CILi1EEESB_SB_EEENS1_35KernelTmaWarpSpecializedCooperativeEEENS5_IJNSA_ILi128EEENSA_ILi48EEESF_EEENS_10bfloat16_tENS5_IJlSB_lEEESI_SJ_NS4_8TiledMMAINS4_8MMA_AtomIJNS4_4SM904GMMA27MMA_64x16x16_F32BF16BF16_SSILNSN_5MajorE0ELSP_0ELNSN_7ScaleInE1ELSQ_1EEEEEENS4_6LayoutINS5_IJNSA_ILi2EEESB_SB_EEENS5_IJSB_NSA_ILi0EEESW_EEEEENS5_IJNS4_10UnderscoreESZ_SZ_EEEEENS4_13SM90_TMA_LOADENS4_14ComposedLayoutINS4_7SwizzleILi3ELi4ELi3EEENS4_18smem_ptr_flag_bitsILi16EEENST_INS5_IJNSA_ILi8EEENSA_ILi64EEEEEENS5_IJS19_SB_EEEEEEEvNS4_8identityES12_S1D_vS1E_EENS_8epilogue10collective6detail29Sm90TmaWarpSpecializedAdapterINS1H_15DefaultEpilogueISI_SJ_SJ_NS1G_6thread17LinearCombinationISI_Li1EffLNS1L_9ScaleType4KindE0ELNS_15FloatRoundStyleE2ESI_EENS1_15EpilogueDefaultEEEEEvvEEEEvNT_6ParamsE,@"STO_CUDA_ENTRY STV_DEFAULT"
_ZN7cutlass13device_kernelINS_4gemm6kernel13GemmUniversalIN4cute5tupleIJiiiiEEENS1_10collective13CollectiveMmaINS1_34MainloopSm90TmaGmmaWarpSpecializedILi5ENS5_IJNS4_1CILi1EEESB_SB_EEENS1_35KernelTmaWarpSpecializedCooperativeEEENS5_IJNSA_ILi128EEENSA_ILi48EEESF_EEENS_10bfloat16_tENS5_IJlSB_lEEESI_SJ_NS4_8TiledMMAINS4_8MMA_AtomIJNS4_4SM904GMMA27MMA_64x16x16_F32BF16BF16_SSILNSN_5MajorE0ELSP_0ELNSN_7ScaleInE1ELSQ_1EEEEEENS4_6LayoutINS5_IJNSA_ILi2EEESB_SB_EEENS5_IJSB_NSA_ILi0EEESW_EEEEENS5_IJNS4_10UnderscoreESZ_SZ_EEEEENS4_13SM90_TMA_LOADENS4_14ComposedLayoutINS4_7SwizzleILi3ELi4ELi3EEENS4_18smem_ptr_flag_bitsILi16EEENST_INS5_IJNSA_ILi8EEENSA_ILi64EEEEEENS5_IJS19_SB_EEEEEEEvNS4_8identityES12_S1D_vS1E_EENS_8epilogue10collective6detail29Sm90TmaWarpSpecializedAdapterINS1H_15DefaultEpilogueISI_SJ_SJ_NS1G_6thread17LinearCombinationISI_Li1EffLNS1L_9ScaleType4KindE0ELNS_15FloatRoundStyleE2ESI_EENS1_15EpilogueDefaultEEEEEvvEEEEvNT_6ParamsE:
[----:B------:R-:W0:Y:S01]  /*0000*/  LDC R1, c[0x0][0x28] ;  /* 0x00000a00ff017b82 */ /* 0x000e220000000800 */
[----:B------:R-:W1:Y:S01]  /*0010*/  S2R R18, SR_TID.X ;  /* 0x0000000000127919 */ /* 0x000e620000002100 */
[----:B------:R-:W-:Y:S01]  /*0020*/  ELECT P0, URZ, PT ;  /* 0x00000000003f782f */ /* 0x000fe20003800000 */
[----:B------:R-:W-:Y:S01]  /*0030*/  BSSY B0, `(.L_x_0) ;  /* 0x000000f000007945 */ /* 0x000fe20003800000 */
[--C-:B-1----:R-:W-:Y:S02]  /*0040*/  SHF.R.U32.HI R0, RZ, 0x5, R18.reuse ;  /* 0x00000005ff007819 */ /* 0x102fe40000011612 */
[----:B------:R-:W-:-:S03]  /*0050*/  SHF.R.U32.HI R22, RZ, 0x7, R18 ;  /* 0x00000007ff167819 */ /* 0x000fc60000011612 */
[----:B------:R-:W1:Y:S04]  /*0060*/  SHFL.IDX PT, R5, R0, RZ, 0x1f ;  /* 0x00001fff00057589 */ /* 0x000e6800000e0000 */
[----:B------:R2:W3:Y:S01]  /*0070*/  SHFL.IDX PT, R8, R22, RZ, 0x1f ;  /* 0x00001fff16087589 */ /* 0x0004e200000e0000 */
[----:B-1----:R-:W-:-:S13]  /*0080*/  ISETP.NE.OR P0, PT, R5, RZ, !P0 ;  /* 0x000000ff0500720c */ /* 0x002fda0004705670 */
[----:B0-23--:R-:W-:Y:S05]  /*0090*/  @P0 BRA `(.L_x_1) ;  /* 0x0000000000200947 */ /* 0x00dfea0003800000 */
[----:B------:R-:W-:Y:S02]  /*00a0*/  ULDC.64 UR4, c[0x0][0x198] ;  /* 0x0000660000047ab9 */ /* 0x000fe40000000a00 */
[----:B------:R-:W-:Y:S02]  /*00b0*/  UIADD3 UR6, UP0, UR4, 0xf0, URZ ;  /* 0x000000f004067890 */ /* 0x000fe4000ff1e03f */
[----:B------:R-:W-:Y:S02]  /*00c0*/  UIADD3 UR4, UP1, UR4, 0x1f0, URZ ;  /* 0x000001f004047890 */ /* 0x000fe4000ff3e03f */
[----:B------:R-:W-:Y:S02]  /*00d0*/  UIADD3.X UR7, URZ, UR5, URZ, UP0, !UPT ;  /* 0x000000053f077290 */ /* 0x000fe400087fe43f */
[----:B------:R-:W-:-:S07]  /*00e0*/  UIADD3.X UR5, URZ, UR5, URZ, UP1, !UPT ;  /* 0x000000053f057290 */ /* 0x000fce0008ffe43f */
[----:B------:R0:W-:Y:S02]  /*00f0*/  UTMACCTL.PF [UR6] ;  /* 0x00000000060079b9 */ /* 0x0001e40008040000 */
[----:B------:R0:W-:Y:S02]  /*0100*/  UTMACCTL.PF [UR4] ;  /* 0x00000000040079b9 */ /* 0x0001e40008040000 */
[----:B0-----:R-:W-:Y:S01]  /*0110*/  NOP ;  /* 0x0000000000007918 */ /* 0x001fe20000000000 */
.L_x_1:
[----:B------:R-:W-:Y:S05]  /*0120*/  BSYNC B0 ;  /* 0x0000000000007941 */ /* 0x000fea0003800000 */
.L_x_0:
[----:B------:R-:W0:Y:S02]  /*0130*/  SHFL.IDX PT, R2, R0, RZ, 0x1f ;  /* 0x00001fff00027589 */ /* 0x000e2400000e0000 */
[----:B0-----:R-:W-:-:S13]  /*0140*/  ISETP.NE.AND P0, PT, R2, RZ, PT ;  /* 0x000000ff0200720c */ /* 0x001fda0003f05270 */
[----:B------:R-:W-:Y:S05]  /*0150*/  @P0 BRA `(.L_x_2) ;  /* 0x0000000000600947 */ /* 0x000fea0003800000 */
[----:B------:R-:W0:Y:S01]  /*0160*/  S2UR UR8, SR_CgaCtaId ;  /* 0x00000000000879c3 */ /* 0x000e220000008800 */
[----:B------:R-:W-:Y:S01]  /*0170*/  UMOV UR4, 0x400 ;  /* 0x0000040000047882 */ /* 0x000fe20000000000 */
[----:B------:R-:W-:Y:S01]  /*0180*/  UMOV UR5, 0x1 ;  /* 0x0000000100057882 */ /* 0x000fe20000000000 */
[----:B------:R-:W-:Y:S01]  /*0190*/  UMOV UR6, 0x100 ;  /* 0x0000010000067882 */ /* 0x000fe20000000000 */
[----:B------:R-:W-:Y:S01]  /*01a0*/  ELECT P0, URZ, PT ;  /* 0x00000000003f782f */ /* 0x000fe20003800000 */
[----:B------:R-:W-:-:S04]  /*01b0*/  UIADD3 UR6, -UR6, 0x100000, URZ ;  /* 0x0010000006067890 */ /* 0x000fc8000fffe13f */
[----:B------:R-:W-:Y:S02]  /*01c0*/  USHF.L.U32 UR7, UR6, 0xb, URZ ;  /* 0x0000000b06077899 */ /* 0x000fe4000800063f */
[----:B------:R-:W-:Y:S02]  /*01d0*/  USHF.L.U32 UR6, UR6, 0x1, URZ ;  /* 0x0000000106067899 */ /* 0x000fe4000800063f */
[----:B0-----:R-:W-:Y:S02]  /*01e0*/  ULEA UR8, UR8, UR4, 0x18 ;  /* 0x0000000408087291 */ /* 0x001fe4000f8ec03f */
[----:B------:R-:W-:-:S04]  /*01f0*/  UIADD3 UR4, -UR5, 0x100000, URZ ;  /* 0x0010000005047890 */ /* 0x000fc8000fffe13f */
[----:B------:R-:W-:Y:S02]  /*0200*/  USHF.L.U32 UR5, UR4, 0xb, URZ ;  /* 0x0000000b04057899 */ /* 0x000fe4000800063f */
[----:B------:R-:W-:Y:S01]  /*0210*/  USHF.L.U32 UR4, UR4, 0x1, URZ ;  /* 0x0000000104047899 */ /* 0x000fe2000800063f */
[----:B------:R-:W0:Y:S11]  /*0220*/  FENCE.VIEW.ASYNC.S ;  /* 0x00000000000073c6 */ /* 0x000e360000000000 */
[----:B0-----:R0:W1:Y:S01]  /*0230*/  SYNCS.EXCH.64 URZ, [UR8], UR4 ;  /* 0x00000004083f75b2 */ /* 0x0010620008000100 */
[----:B------:R0:W2:Y:S01]  /*0240*/  SYNCS.EXCH.64 URZ, [UR8+0x28], UR6 ;  /* 0x00002806083f75b2 */ /* 0x0000a20008000100 */
[----:B------:R0:W3:Y:S01]  /*0250*/  SYNCS.EXCH.64 URZ, [UR8+0x8], UR4 ;  /* 0x00000804083f75b2 */ /* 0x0000e20008000100 */
[----:B------:R0:W4:Y:S01]  /*0260*/  SYNCS.EXCH.64 URZ, [UR8+0x30], UR6 ;  /* 0x00003006083f75b2 */ /* 0x0001220008000100 */
[----:B------:R0:W0:Y:S01]  /*0270*/  SYNCS.EXCH.64 URZ, [UR8+0x10], UR4 ;  /* 0x00001004083f75b2 */ /* 0x0000220008000100 */
[----:B------:R0:W0:Y:S01]  /*0280*/  SYNCS.EXCH.64 URZ, [UR8+0x38], UR6 ;  /* 0x00003806083f75b2 */ /* 0x0000220008000100 */
[----:B------:R0:W0:Y:S01]  /*0290*/  SYNCS.EXCH.64 URZ, [UR8+0x18], UR4 ;  /* 0x00001804083f75b2 */ /* 0x0000220008000100 */
[----:B------:R0:W0:Y:S01]  /*02a0*/  SYNCS.EXCH.64 URZ, [UR8+0x40], UR6 ;  /* 0x00004006083f75b2 */ /* 0x0000220008000100 */
[----:B------:R0:W0:Y:S01]  /*02b0*/  SYNCS.EXCH.64 URZ, [UR8+0x20], UR4 ;  /* 0x00002004083f75b2 */ /* 0x0000220008000100 */
[----:B------:R0:W0:Y:S01]  /*02c0*/  SYNCS.EXCH.64 URZ, [UR8+0x48], UR6 ;  /* 0x00004806083f75b2 */ /* 0x0000220008000100 */
[----:B------:R-:W-:Y:S01]  /*02d0*/  NOP ;  /* 0x0000000000007918 */ /* 0x000fe20000000000 */
.L_x_2:
[----:B------:R-:W5:Y:S01]  /*02e0*/  SHFL.IDX PT, R0, R0, RZ, 0x1f ;  /* 0x00001fff00007589 */ /* 0x000f6200000e0000 */
[----:B------:R-:W-:Y:S01]  /*02f0*/  ELECT P0, URZ, PT ;  /* 0x00000000003f782f */ /* 0x000fe20003800000 */
[----:B------:R-:W1:Y:S01]  /*0300*/  LDC R2, c[0x0][0x65c] ;  /* 0x00019700ff027b82 */ /* 0x000e620000000800 */
[----:B------:R-:W-:Y:S01]  /*0310*/  SHF.R.S32.HI R6, RZ, 0x1f, R5 ;  /* 0x0000001fff067819 */ /* 0x000fe20000011405 */
[----:B------:R-:W2:Y:S01]  /*0320*/  S2R R3, SR_CTAID.Y ;  /* 0x0000000000037919 */ /* 0x000ea20000002600 */
[----:B0-----:R-:W-:Y:S01]  /*0330*/  UMOV UR4, 0x20 ;  /* 0x0000002000047882 */ /* 0x001fe20000000000 */
[----:B------:R-:W-:Y:S01]  /*0340*/  ISETP.NE.AND P2, PT, R8, RZ, PT ;  /* 0x000000ff0800720c */ /* 0x000fe20003f45270 */
[----:B------:R-:W-:Y:S01]  /*0350*/  NOP ;  /* 0x0000000000007918 */ /* 0x000fe20000000000 */
[----:B------:R-:W0:Y:S01]  /*0360*/  S2R R4, SR_CTAID.X ;  /* 0x0000000000047919 */ /* 0x000e220000002500 */
[----:B------:R-:W-:Y:S01]  /*0370*/  LEA.HI R6, R6, R5, RZ, 0x2 ;  /* 0x0000000506067211 */ /* 0x000fe200078f10ff */
[----:B------:R-:W-:Y:S01]  /*0380*/  NOP ;  /* 0x0000000000007918 */ /* 0x000fe20000000000 */
[----:B-----5:R-:W-:-:S02]  /*0390*/  ISETP.NE.OR P0, PT, R0, RZ, !P0 ;  /* 0x000000ff0000720c */ /* 0x020fc40004705670 */
[----:B-1----:R-:W-:-:S04]  /*03a0*/  ISETP.NE.AND P3, PT, R2, 0x1, PT ;  /* 0x000000010200780c */ /* 0x002fc80003f65270 */
[----:B------:R-:W-:Y:S02]  /*03b0*/  P2R R0, PR, RZ, 0x8 ;  /* 0x00000008ff007803 */ /* 0x000fe40000000000 */
[----:B------:R-:W-:-:S05]  /*03c0*/  LOP3.LUT R0, R6, 0xfffffffc, RZ, 0xc0, !PT ;  /* 0xfffffffc06007812 */ /* 0x000fca00078ec0ff */
[----:B------:R-:W-:Y:S01]  /*03d0*/  VOTEU.ALL UP0, P0 ;  /* 0x00000000003f7886 */ /* 0x000fe20000000000 */
[----:B------:R-:W-:Y:S01]  /*03e0*/  IMAD.IADD R0, R5, 0x1, -R0 ;  /* 0x0000000105007824 */ /* 0x000fe200078e0a00 */
[----:B------:R-:W0:Y:S01]  /*03f0*/  @P3 LDC R17, c[0x0][0x10] ;  /* 0x00000400ff113b82 */ /* 0x000e220000000800 */
[----:B------:R-:W-:Y:S01]  /*0400*/  VOTEU.ALL UP1, P0 ;  /* 0x00000000003f7886 */ /* 0x000fe20000020000 */
[----:B--2---:R-:W-:Y:S01]  /*0410*/  @P3 IMAD.MOV.U32 R6, RZ, RZ, R3 ;  /* 0x000000ffff063224 */ /* 0x004fe200078e0003 */
[----:B------:R-:W-:Y:S01]  /*0420*/  @!UP0 UMOV UR6, 0x400 ;  /* 0x0000040000068882 */ /* 0x000fe20000000000 */
[----:B------:R-:W-:-:S04]  /*0430*/  @!UP0 UIADD3 UR4, -UR4, 0x100000, URZ ;  /* 0x0010000004048890 */ /* 0x000fc8000fffe13f */
[----:B------:R-:W-:Y:S02]  /*0440*/  @!UP0 USHF.L.U32 UR5, UR4, 0xb, URZ ;  /* 0x0000000b04058899 */ /* 0x000fe4000800063f */
[----:B------:R-:W-:Y:S01]  /*0450*/  @!UP0 USHF.L.U32 UR4, UR4, 0x1, URZ ;  /* 0x0000000104048899 */ /* 0x000fe2000800063f */
[----:B------:R-:W-:Y:S02]  /*0460*/  @P3 IMAD.MOV.U32 R7, RZ, RZ, RZ ;  /* 0x000000ffff073224 */ /* 0x000fe400078e00ff */
[----:B------:R-:W-:Y:S01]  /*0470*/  IMAD.MOV.U32 R5, RZ, RZ, RZ ;  /* 0x000000ffff057224 */ /* 0x000fe200078e00ff */
[----:B------:R-:W1:Y:S01]  /*0480*/  @!UP0 S2UR UR7, SR_CgaCtaId ;  /* 0x00000000000789c3 */ /* 0x000e620000008800 */
[----:B------:R-:W-:-:S07]  /*0490*/  @P3 IMAD.MOV.U32 R11, RZ, RZ, RZ ;  /* 0x000000ffff0b3224 */ /* 0x000fce00078e00ff */
[----:B------:R-:W2:Y:S01]  /*04a0*/  @!P3 LDC R9, c[0x0][0xc] ;  /* 0x00000300ff09bb82 */ /* 0x000ea20000000800 */
[----:B0-----:R-:W-:-:S04]  /*04b0*/  @P3 IMAD.WIDE.U32 R16, R4, R17, R6 ;  /* 0x0000001104103225 */ /* 0x001fc800078e0006 */
[----:B------:R-:W-:Y:S01]  /*04c0*/  @P3 IMAD.IADD R17, R17, 0x1, R11 ;  /* 0x0000000111113824 */ /* 0x000fe200078e020b */
[----:B-1----:R-:W-:Y:S01]  /*04d0*/  @!UP0 ULEA UR6, UR7, UR6, 0x18 ;  /* 0x0000000607068291 */ /* 0x002fe2000f8ec03f */
[----:B------:R-:W-:Y:S01]  /*04e0*/  VOTEU.ALL UP0, P0 ;  /* 0x00000000003f7886 */ /* 0x000fe20000000000 */
[----:B------:R-:W-:-:S04]  /*04f0*/  ISETP.NE.AND P0, PT, R0, 0x3, PT ;  /* 0x000000030000780c */ /* 0x000fc80003f05270 */
[----:B------:R-:W-:Y:S01]  /*0500*/  ISETP.EQ.OR P0, PT, R0, RZ, !P0 ;  /* 0x000000ff0000720c */ /* 0x000fe20004702670 */
[----:B--2---:R-:W-:-:S03]  /*0510*/  @!P3 IMAD.WIDE.U32 R6, R9, R3, R4 ;  /* 0x000000030906b225 */ /* 0x004fc600078e0004 */
[C---:B------:R-:W-:Y:S01]  /*0520*/  ISETP.EQ.AND P0, PT, R8.reuse, RZ, P0 ;  /* 0x000000ff0800720c */ /* 0x040fe20000702270 */
[----:B------:R-:W-:Y:S01]  /*0530*/  VIADD R8, R8, 0xffffffff ;  /* 0xffffffff08087836 */ /* 0x000fe20000000000 */
[----:B------:R-:W0:Y:S02]  /*0540*/  FENCE.VIEW.ASYNC.S ;  /* 0x00000000000073c6 */ /* 0x000e240000000000 */
[----:B0-----:R0:W3:Y:S01]  /*0550*/  @!UP0 SYNCS.EXCH.64 URZ, [UR6+0x60], UR4 ;  /* 0x00006004063f85b2 */ /* 0x0010e20008000100 */
[----:B------:R-:W-:Y:S01]  /*0560*/  @!P3 IMAD.MOV.U32 R16, RZ, RZ, R6 ;  /* 0x000000ffff10b224 */ /* 0x000fe200078e0006 */
[----:B------:R-:W-:Y:S01]  /*0570*/  SEL R19, RZ, 0x1, !P0 ;  /* 0x00000001ff137807 */ /* 0x000fe20004000000 */
[----:B------:R-:W-:Y:S01]  /*0580*/  @!P3 IMAD.MOV.U32 R17, RZ, RZ, R7 ;  /* 0x000000ffff11b224 */ /* 0x000fe200078e0007 */
[----:B------:R-:W-:-:S04]  /*0590*/  ISETP.GE.U32.AND P1, PT, R8, 0x2, PT ;  /* 0x000000020800780c */ /* 0x000fc80003f26070 */
[----:B------:R-:W-:Y:S01]  /*05a0*/  SEL R19, R19, 0x2, P1 ;  /* 0x0000000213137807 */ /* 0x000fe20000800000 */
[----:B------:R0:W3:Y:S01]  /*05b0*/  @!UP1 SYNCS.EXCH.64 URZ, [UR6+0x68], UR4 ;  /* 0x00006804063f95b2 */ /* 0x0000e20008000100 */
[----:B------:R-:W-:Y:S01]  /*05c0*/  NOP ;  /* 0x0000000000007918 */ /* 0x000fe20000000000 */
[----:B---34-:R-:W-:Y:S06]  /*05d0*/  BAR.SYNC.DEFER_BLOCKING 0x0 ;  /* 0x0000000000007b1d */ /* 0x018fec0000010000 */
[----:B------:R-:W-:Y:S05]  /*05e0*/  @!P2 BRA `(.L_x_3) ;  /* 0x0000004400e8a947 */ /* 0x000fea0003800000 */
[----:B------:R-:W-:-:S13]  /*05f0*/  ISETP.GT.U32.AND P0, PT, R8, 0x1, PT ;  /* 0x000000010800780c */ /* 0x000fda0003f04070 */
[----:B0-----:R-:W-:Y:S05]  /*0600*/  @P0 EXIT ;  /* 0x000000000000094d */ /* 0x001fea0003800000 */
[----:B------:R-:W-:Y:S01]  /*0610*/  ULDC.64 UR4, c[0x0][0x650] ;  /* 0x0001940000047ab9 */ /* 0x000fe20000000a00 */
[----:B------:R-:W-:Y:S01]  /*0620*/  PRMT R0, RZ, 0x7610, R0 ;  /* 0x00007610ff007816 */ /* 0x000fe20000000000 */
[----:B------:R-:W-:Y:S01]  /*0630*/  IMAD.MOV.U32 R50, RZ, RZ, -0x1 ;  /* 0xffffffffff327424 */ /* 0x000fe200078e00ff */
[----:B------:R-:W-:Y:S01]  /*0640*/  ISETP.GE.U32.AND P0, PT, R16, UR4, PT ;  /* 0x0000000410007c0c */ /* 0x000fe2000bf06070 */
[----:B------:R-:W-:Y:S02]  /*0650*/  IMAD.MOV.U32 R51, RZ, RZ, -0x1 ;  /* 0xffffffffff337424 */ /* 0x000fe400078e00ff */
[----:B------:R-:W-:Y:S01]  /*0660*/  IMAD.MOV.U32 R49, RZ, RZ, -0x1 ;  /* 0xffffffffff317424 */ /* 0x000fe200078e00ff */
[----:B------:R-:W-:-:S13]  /*0670*/  ISETP.GE.U32.AND.EX P0, PT, R17, UR5, PT, P0 ;  /* 0x0000000511007c0c */ /* 0x000fda000bf06100 */
[----:B------:R-:W-:Y:S05]  /*0680*/  @P0 BRA `(.L_x_4) ;  /* 0x0000000400540947 */ /* 0x000fea0003800000 */
[----:B------:R-:W0:Y:S01]  /*0690*/  LDC.64 R14, c[0x0][0x628] ;  /* 0x00018a00ff0e7b82 */ /* 0x000e220000000a00 */
[----:B------:R-:W-:Y:S02]  /*06a0*/  IMAD.MOV.U32 R6, RZ, RZ, R16 ;  /* 0x000000ffff067224 */ /* 0x000fe400078e0010 */
[----:B------:R-:W-:-:S05]  /*06b0*/  IMAD.MOV.U32 R7, RZ, RZ, R17 ;  /* 0x000000ffff077224 */ /* 0x000fca00078e0011 */
[----:B------:R-:W1:Y:S08]  /*06c0*/  LDC R0, c[0x0][0x630] ;  /* 0x00018c00ff007b82 */ /* 0x000e700000000800 */
[----:B------:R-:W2:Y:S01]  /*06d0*/  LDC.64 R20, c[0x0][0x620] ;  /* 0x00018800ff147b82 */ /* 0x000ea20000000a00 */
[----:B0-----:R-:W-:-:S04]  /*06e0*/  ISETP.NE.U32.AND P0, PT, R14, RZ, PT ;  /* 0x000000ff0e00720c */ /* 0x001fc80003f05070 */
[----:B------:R-:W-:-:S13]  /*06f0*/  ISETP.NE.AND.EX P0, PT, R15, RZ, PT, P0 ;  /* 0x000000ff0f00720c */ /* 0x000fda0003f05300 */
[----:B-12---:R-:W-:Y:S05]  /*0700*/  @!P0 BRA `(.L_x_5) ;  /* 0x0000000000288947 */ /* 0x006fea0003800000 */
[----:B------:R-:W0:Y:S02]  /*0710*/  LDC R11, c[0x0][0x634] ;  /* 0x00018d00ff0b7b82 */ /* 0x000e240000000800 */
[----:B0-----:R-:W-:-:S05]  /*0720*/  IADD3 R11, P0, R16, R11, RZ ;  /* 0x0000000b100b7210 */ /* 0x001fca0007f1e0ff */
[----:B------:R-:W-:-:S04]  /*0730*/  IMAD.X R13, RZ, RZ, R17, P0 ;  /* 0x000000ffff0d7224 */ /* 0x000fc800000e0611 */
[----:B------:R-:W-:-:S04]  /*0740*/  IMAD.WIDE.U32 R6, R13, R14, RZ ;  /* 0x0000000e0d067225 */ /* 0x000fc800078e00ff */
[----:B------:R-:W-:-:S04]  /*0750*/  IMAD.WIDE.U32 R8, P0, R11, R15, R6 ;  /* 0x0000000f0b087225 */ /* 0x000fc80007800006 */
[----:B------:R-:W-:-:S04]  /*0760*/  IMAD.WIDE.U32 R6, R11, R14, RZ ;  /* 0x0000000e0b067225 */ /* 0x000fc800078e00ff */
[----:B------:R-:W-:Y:S01]  /*0770*/  IMAD.X R11, RZ, RZ, RZ, P0 ;  /* 0x000000ffff0b7224 */ /* 0x000fe200000e06ff */
[----:B------:R-:W-:Y:S01]  /*0780*/  IADD3 RZ, P0, R7, R8, RZ ;  /* 0x0000000807ff7210 */ /* 0x000fe20007f1e0ff */
[----:B------:R-:W-:-:S04]  /*0790*/  IMAD.MOV.U32 R10, RZ, RZ, R9 ;  /* 0x000000ffff0a7224 */ /* 0x000fc800078e0009 */
[----:B------:R-:W-:-:S08]  /*07a0*/  IMAD.WIDE.U32.X R6, R13, R15, R10, P0 ;  /* 0x0000000f0d067225 */ /* 0x000fd000000e040a */
.L_x_5:
[-CC-:B------:R-:W-:Y:S01]  /*07b0*/  SHF.R.U64 R49, R6, R0.reuse, R7.reuse ;  /* 0x0000000006317219 */ /* 0x180fe20000001207 */
[----:B------:R-:W0:Y:S01]  /*07c0*/  LDC R10, c[0x0][0x618] ;  /* 0x00018600ff0a7b82 */ /* 0x000e220000000800 */
[----:B------:R-:W-:Y:S01]  /*07d0*/  SHF.R.U32.HI R5, RZ, R0, R7 ;  /* 0x00000000ff057219 */ /* 0x000fe20000011607 */
[----:B------:R-:W-:Y:S01]  /*07e0*/  ULDC UR4, c[0x0][0x150] ;  /* 0x0000540000047ab9 */ /* 0x000fe20000000800 */
[----:B------:R-:W-:Y:S02]  /*07f0*/  IADD3 R9, P0, RZ, -R49, RZ ;  /* 0x80000031ff097210 */ /* 0x000fe40007f1e0ff */
[----:B------:R-:W-:-:S03]  /*0800*/  I2FP.F32.U32 R0, R4 ;  /* 0x0000000400007245 */ /* 0x000fc60000201000 */
[----:B------:R-:W1:Y:S01]  /*0810*/  LDC.64 R28, c[0x0][0x640] ;  /* 0x00019000ff1c7b82 */ /* 0x000e620000000a00 */
[----:B------:R-:W-:Y:S02]  /*0820*/  IMAD.X R11, RZ, RZ, ~R5, P0 ;  /* 0x000000ffff0b7224 */ /* 0x000fe400000e0e05 */
[----:B------:R-:W-:Y:S01]  /*0830*/  FMUL R0, R0, UR4 ;  /* 0x0000000400007c20 */ /* 0x000fe20008400000 */
[----:B------:R-:W-:Y:S01]  /*0840*/  IMAD.WIDE.U32 R6, R9, R20, R16 ;  /* 0x0000001409067225 */ /* 0x000fe200078e0010 */
[----:B------:R-:W-:-:S03]  /*0850*/  ULDC UR4, c[0x0][0x154] ;  /* 0x0000550000047ab9 */ /* 0x000fc60000000800 */
[----:B------:R-:W-:Y:S01]  /*0860*/  IMAD R8, R11, R20, RZ ;  /* 0x000000140b087224 */ /* 0x000fe200078e02ff */
[----:B------:R-:W2:Y:S01]  /*0870*/  LDC R5, c[0x0][0x144] ;  /* 0x00005100ff057b82 */ /* 0x000ea20000000800 */
[----:B------:R-:W3:Y:S02]  /*0880*/  F2I.U32.TRUNC.NTZ R0, R0 ;  /* 0x0000000000007305 */ /* 0x000ee4000020f000 */
[----:B------:R-:W-:-:S04]  /*0890*/  IMAD R9, R9, R21, R8 ;  /* 0x0000001509097224 */ /* 0x000fc800078e0208 */
[----:B------:R-:W-:Y:S01]  /*08a0*/  IMAD.IADD R7, R7, 0x1, R9 ;  /* 0x0000000107077824 */ /* 0x000fe200078e0209 */
[----:B------:R-:W4:Y:S01]  /*08b0*/  LDC R12, c[0x0][0x608] ;  /* 0x00018200ff0c7b82 */ /* 0x000f220000000800 */
[----:B------:R-:W-:-:S03]  /*08c0*/  IMAD.MOV.U32 R9, RZ, RZ, -0x1 ;  /* 0xffffffffff097424 */ /* 0x000fc600078e00ff */
[-CC-:B0-----:R-:W-:Y:S02]  /*08d0*/  SHF.R.U64 R20, R6, R10.reuse, R7.reuse ;  /* 0x0000000a06147219 */ /* 0x181fe40000001207 */
[----:B------:R-:W-:Y:S02]  /*08e0*/  I2FP.F32.U32 R6, R3 ;  /* 0x0000000300067245 */ /* 0x000fe40000201000 */
[----:B------:R-:W0:Y:S01]  /*08f0*/  LDC R26, c[0x0][0x658] ;  /* 0x00019600ff1a7b82 */ /* 0x000e220000000800 */
[----:B-1----:R-:W-:Y:S01]  /*0900*/  ISETP.NE.U32.AND P0, PT, R28, RZ, PT ;  /* 0x000000ff1c00720c */ /* 0x002fe20003f05070 */
[----:B---3--:R-:W-:Y:S01]  /*0910*/  IMAD.MOV R8, RZ, RZ, -R0 ;  /* 0x000000ffff087224 */ /* 0x008fe200078e0a00 */
[----:B------:R-:W-:Y:S01]  /*0920*/  SHF.R.U32.HI R7, RZ, R10, R7 ;  /* 0x0000000aff077219 */ /* 0x000fe20000011607 */
[----:B------:R-:W-:Y:S01]  /*0930*/  FMUL R6, R6, UR4 ;  /* 0x0000000406067c20 */ /* 0x000fe20008400000 */
[----:B------:R-:W-:-:S03]  /*0940*/  ISETP.NE.AND.EX P0, PT, R29, RZ, PT, P0 ;  /* 0x000000ff1d00720c */ /* 0x000fc60003f05300 */
[----:B------:R-:W1:Y:S01]  /*0950*/  LDC R14, c[0x0][0x148] ;  /* 0x00005200ff0e7b82 */ /* 0x000e620000000800 */
[----:B--2---:R-:W-:-:S07]  /*0960*/  IMAD R0, R5, R8, R4 ;  /* 0x0000000805007224 */ /* 0x004fce00078e0204 */
[----:B------:R-:W2:Y:S01]  /*0970*/  LDC R24, c[0x0][0x600] ;  /* 0x00018000ff187b82 */ /* 0x000ea20000000800 */
[-CC-:B----4-:R-:W-:Y:S02]  /*0980*/  SHF.R.U64 R30, R20, R12.reuse, R7.reuse ;  /* 0x0000000c141e7219 */ /* 0x190fe40000001207 */
[----:B------:R-:W-:Y:S01]  /*0990*/  SHF.R.U32.HI R5, RZ, R12, R7 ;  /* 0x0000000cff057219 */ /* 0x000fe20000011607 */
[----:B------:R-:W-:Y:S01]  /*09a0*/  IMAD.MOV.U32 R7, RZ, RZ, 0x1 ;  /* 0x00000001ff077424 */ /* 0x000fe200078e00ff */
[----:B------:R3:W4:Y:S03]  /*09b0*/  F2I.U32.TRUNC.NTZ R12, R6 ;  /* 0x00000006000c7305 */ /* 0x000726000020f000 */
[----:B------:R-:W1:Y:S01]  /*09c0*/  LDC R15, c[0x0][0x648] ;  /* 0x00019200ff0f7b82 */ /* 0x000e620000000800 */
[-C--:B0-----:R-:W-:Y:S02]  /*09d0*/  SHF.L.U32 R4, R9, R26.reuse, RZ ;  /* 0x0000001a09047219 */ /* 0x081fe400000006ff */
[----:B------:R-:W-:-:S02]  /*09e0*/  SHF.R.U64 R32, R30, R26, R5 ;  /* 0x0000001a1e207219 */ /* 0x000fc40000001205 */
[----:B------:R-:W-:Y:S02]  /*09f0*/  LOP3.LUT R11, RZ, R4, RZ, 0x33, !PT ;  /* 0x00000004ff0b7212 */ /* 0x000fe400078e33ff */
[-C--:B------:R-:W-:Y:S01]  /*0a00*/  SHF.R.U32.HI R5, RZ, R26.reuse, R5 ;  /* 0x0000001aff057219 */ /* 0x080fe20000011605 */
[----:B------:R-:W0:Y:S01]  /*0a10*/  LDC R21, c[0x0][0x638] ;  /* 0x00018e00ff157b82 */ /* 0x000e220000000800 */
[----:B------:R-:W-:Y:S01]  /*0a20*/  SHF.L.U32 R10, R7, R26, RZ ;  /* 0x0000001a070a7219 */ /* 0x000fe200000006ff */
[----:B------:R-:W-:-:S06]  /*0a30*/  IMAD.MOV.U32 R4, RZ, RZ, R32 ;  /* 0x000000ffff047224 */ /* 0x000fcc00078e0020 */
[----:B------:R-:W0:Y:S01]  /*0a40*/  LDC R50, c[0x0][0x610] ;  /* 0x00018400ff327b82 */ /* 0x000e220000000800 */
[----:B---34-:R-:W-:Y:S05]  /*0a50*/  @!P0 BRA `(.L_x_6) ;  /* 0x0000000000288947 */ /* 0x018fea0003800000 */
[----:B------:R-:W3:Y:S02]  /*0a60*/  LDC R9, c[0x0][0x64c] ;  /* 0x00019300ff097b82 */ /* 0x000ee40000000800 */
[----:B---3--:R-:W-:-:S05]  /*0a70*/  IADD3 R9, P0, R32, R9, RZ ;  /* 0x0000000920097210 */ /* 0x008fca0007f1e0ff */
        /* <DEDUP_REMOVED lines=8> */
.L_x_6:
[----:B-1----:R-:W-:Y:S01]  /*0b00*/  SHF.R.U64 R4, R4, R15, R5 ;  /* 0x0000000f04047219 */ /* 0x002fe20000001205 */
[----:B--2---:R-:W-:Y:S01]  /*0b10*/  VIADD R5, R24, 0xffffffff ;  /* 0xffffffff18057836 */ /* 0x004fe20000000000 */
[----:B------:R-:W-:Y:S01]  /*0b20*/  LOP3.LUT R11, R30, R11, RZ, 0xc0, !PT ;  /* 0x0000000b1e0b7212 */ /* 0x000fe200078ec0ff */
[----:B------:R-:W-:Y:S02]  /*0b30*/  IMAD.MOV R12, RZ, RZ, -R12 ;  /* 0x000000ffff0c7224 */ /* 0x000fe400078e0a0c */
[----:B------:R-:W-:Y:S01]  /*0b40*/  IMAD.MOV R6, RZ, RZ, -R4 ;  /* 0x000000ffff067224 */ /* 0x000fe200078e0a04 */
[----:B------:R-:W-:Y:S01]  /*0b50*/  LOP3.LUT R5, R20, R5, RZ, 0xc0, !PT ;  /* 0x0000000514057212 */ /* 0x000fe200078ec0ff */
[----:B------:R-:W-:Y:S02]  /*0b60*/  @P3 IMAD R0, R14, R12, R3 ;  /* 0x0000000c0e003224 */ /* 0x000fe400078e0203 */
[----:B------:R-:W-:Y:S02]  /*0b70*/  IMAD R11, R10, R4, R11 ;  /* 0x000000040a0b7224 */ /* 0x000fe400078e020b */
[----:B0-----:R-:W-:-:S02]  /*0b80*/  IMAD R3, R6, R21, R32 ;  /* 0x0000001506037224 */ /* 0x001fc400078e0220 */
[----:B------:R-:W-:Y:S02]  /*0b90*/  IMAD R50, R11, R50, R0 ;  /* 0x000000320b327224 */ /* 0x000fe400078e0200 */
[----:B------:R-:W-:Y:S02]  /*0ba0*/  IMAD R3, R3, R24, R5 ;  /* 0x0000001803037224 */ /* 0x000fe400078e0205 */
[----:B------:R-:W-:-:S03]  /*0bb0*/  IMAD.MOV.U32 R0, RZ, RZ, 0x1 ;  /* 0x00000001ff007424 */ /* 0x000fc600078e00ff */
[----:B------:R-:W-:Y:S02]  /*0bc0*/  SEL R51, R3, R50, !P3 ;  /* 0x0000003203337207 */ /* 0x000fe40005800000 */
[----:B------:R-:W-:-:S07]  /*0bd0*/  SEL R50, R50, R3, !P3 ;  /* 0x0000000332327207 */ /* 0x000fce0005800000 */
.L_x_4:
[----:B------:R-:W-:-:S08]  /*0be0*/  NOP ;  /* 0x0000000000007918 */ /* 0x000fd00000000000 */
[----:B------:R-:W0:Y:S02]  /*0bf0*/  USETMAXREG.TRY_ALLOC.CTAPOOL UP0, 0xe8 ;  /* 0x000000e8000079c8 */ /* 0x000e240008000600 */
[----:B0-----:R-:W-:-:S13]  /*0c00*/  PLOP3.LUT P0, PT, PT, PT, UP0, 0x80, 0x0 ;  /* 0x000000000000781c */ /* 0x001fda0003f0f008 */
[----:B------:R-:W-:Y:S05]  /*0c10*/  @!P0 BRA `(.L_x_4) ;  /* 0xfffffffc00f08947 */ /* 0x000fea000383ffff */
[----:B------:R-:W-:Y:S01]  /*0c20*/  ULDC.64 UR4, c[0x0][0x598] ;  /* 0x0001660000047ab9 */ /* 0x000fe20000000a00 */
[----:B------:R-:W-:Y:S01]  /*0c30*/  ULDC.64 UR36, c[0x0][0x208] ;  /* 0x0000820000247ab9 */ /* 0x000fe20000000a00 */
[----:B------:R-:W-:-:S04]  /*0c40*/  ISETP.NE.U32.AND P0, PT, RZ, UR4, PT ;  /* 0x00000004ff007c0c */ /* 0x000fc8000bf05070 */
[----:B------:R-:W-:-:S13]  /*0c50*/  ISETP.NE.AND.EX P0, PT, RZ, UR5, PT, P0 ;  /* 0x00000005ff007c0c */ /* 0x000fda000bf05300 */
[----:B------:R-:W-:Y:S05]  /*0c60*/  @!P0 BRA `(.L_x_7) ;  /* 0x00000000001c8947 */ /* 0x000fea0003800000 */
[----:B------:R-:W0:Y:S02]  /*0c70*/  LDC.64 R4, c[0x0][0x598] ;  /* 0x00016600ff047b82 */ /* 0x000e240000000a00 */
[----:B0-----:R-:W2:Y:S02]  /*0c80*/  LDG.E.64 R4, desc[UR36][R4.64] ;  /* 0x0000002404047981 */ /* 0x001ea4000c1e1b00 */
[----:B--2---:R-:W-:-:S04]  /*0c90*/  ISETP.NE.U32.AND P0, PT, R4, RZ, PT ;  /* 0x000000ff0400720c */ /* 0x004fc80003f05070 */
[----:B------:R-:W-:-:S13]  /*0ca0*/  ISETP.NE.AND.EX P0, PT, R5, RZ, PT, P0 ;  /* 0x000000ff0500720c */ /* 0x000fda0003f05300 */
[----:B------:R-:W-:Y:S05]  /*0cb0*/  @!P0 BRA `(.L_x_7) ;  /* 0x0000000000088947 */ /* 0x000fea0003800000 */
[----:B------:R0:W5:Y:S01]  /*0cc0*/  LD.E R23, desc[UR36][R4.64] ;  /* 0x0000002404177980 */ /* 0x000162000c101900 */
[----:B------:R-:W-:Y:S05]  /*0cd0*/  BRA `(.L_x_8) ;  /* 0x0000000000247947 */ /* 0x000fea0003800000 */
.L_x_7:
[----:B------:R-:W-:Y:S02]  /*0ce0*/  ULDC.64 UR4, c[0x0][0x588] ;  /* 0x0001620000047ab9 */ /* 0x000fe40000000a00 */
[----:B------:R-:W-:-:S04]  /*0cf0*/  ISETP.NE.U32.AND P0, PT, RZ, UR4, PT ;  /* 0x00000004ff007c0c */ /* 0x000fc8000bf05070 */
[----:B------:R-:W-:-:S13]  /*0d00*/  ISETP.NE.AND.EX P0, PT, RZ, UR5, PT, P0 ;  /* 0x00000005ff007c0c */ /* 0x000fda000bf05300 */
[----:B------:R-:W-:Y:S05]  /*0d10*/  @!P0 BRA `(.L_x_9) ;  /* 0x00000000000c8947 */ /* 0x000fea0003800000 */
[----:B------:R-:W0:Y:S02]  /*0d20*/  LDC.64 R4, c[0x0][0x588] ;  /* 0x00016200ff047b82 */ /* 0x000e240000000a00 */
[----:B0-----:R1:W5:Y:S01]  /*0d30*/  LDG.E R23, desc[UR36][R4.64] ;  /* 0x0000002404177981 */ /* 0x001362000c1e1900 */
[----:B------:R-:W-:Y:S05]  /*0d40*/  BRA `(.L_x_8) ;  /* 0x0000000000087947 */ /* 0x000fea0003800000 */
.L_x_9:
[----:B------:R-:W-:Y:S02]  /*0d50*/  ULDC UR4, c[0x0][0x580] ;  /* 0x0001600000047ab9 */ /* 0x000fe40000000800 */
[----:B------:R-:W-:-:S07]  /*0d60*/  IMAD.U32 R23, RZ, RZ, UR4 ;  /* 0x00000004ff177e24 */ /* 0x000fce000f8e00ff */
.L_x_8:
[----:B------:R-:W-:Y:S02]  /*0d70*/  ULDC.64 UR4, c[0x0][0x5a0] ;  /* 0x0001680000047ab9 */ /* 0x000fe40000000a00 */
[----:B------:R-:W-:-:S04]  /*0d80*/  ISETP.NE.U32.AND P0, PT, RZ, UR4, PT ;  /* 0x00000004ff007c0c */ /* 0x000fc8000bf05070 */
[----:B------:R-:W-:-:S13]  /*0d90*/  ISETP.NE.AND.EX P0, PT, RZ, UR5, PT, P0 ;  /* 0x00000005ff007c0c */ /* 0x000fda000bf05300 */
[----:B------:R-:W-:Y:S05]  /*0da0*/  @!P0 BRA `(.L_x_10) ;  /* 0x00000000001c8947 */ /* 0x000fea0003800000 */
[----:B01----:R-:W0:Y:S02]  /*0db0*/  LDC.64 R4, c[0x0][0x5a0] ;  /* 0x00016800ff047b82 */ /* 0x003e240000000a00 */
[----:B0-----:R-:W2:Y:S02]  /*0dc0*/  LDG.E.64 R4, desc[UR36][R4.64] ;  /* 0x0000002404047981 */ /* 0x001ea4000c1e1b00 */
[----:B--2---:R-:W-:-:S04]  /*0dd0*/  ISETP.NE.U32.AND P0, PT, R4, RZ, PT ;  /* 0x000000ff0400720c */ /* 0x004fc80003f05070 */
[----:B------:R-:W-:-:S13]  /*0de0*/  ISETP.NE.AND.EX P0, PT, R5, RZ, PT, P0 ;  /* 0x000000ff0500720c */ /* 0x000fda0003f05300 */
[----:B------:R-:W-:Y:S05]  /*0df0*/  @!P0 BRA `(.L_x_10) ;  /* 0x0000000000088947 */ /* 0x000fea0003800000 */
[----:B------:R0:W5:Y:S01]  /*0e00*/  LD.E R48, desc[UR36][R4.64] ;  /* 0x0000002404307980 */ /* 0x000162000c101900 */
[----:B------:R-:W-:Y:S05]  /*0e10*/  BRA `(.L_x_11) ;  /* 0x0000000000247947 */ /* 0x000fea0003800000 */
.L_x_10:
[----:B------:R-:W-:Y:S02]  /*0e20*/  ULDC.64 UR4, c[0x0][0x590] ;  /* 0x0001640000047ab9 */ /* 0x000fe40000000a00 */
[----:B------:R-:W-:-:S04]  /*0e30*/  ISETP.NE.U32.AND P0, PT, RZ, UR4, PT ;  /* 0x00000004ff007c0c */ /* 0x000fc8000bf05070 */
[----:B------:R-:W-:-:S13]  /*0e40*/  ISETP.NE.AND.EX P0, PT, RZ, UR5, PT, P0 ;  /* 0x00000005ff007c0c */ /* 0x000fda000bf05300 */
[----:B------:R-:W-:Y:S05]  /*0e50*/  @!P0 BRA `(.L_x_12) ;  /* 0x00000000000c8947 */ /* 0x000fea0003800000 */
[----:B01----:R-:W0:Y:S02]  /*0e60*/  LDC.64 R4, c[0x0][0x590] ;  /* 0x00016400ff047b82 */ /* 0x003e240000000a00 */
[----:B0-----:R1:W5:Y:S01]  /*0e70*/  LDG.E R48, desc[UR36][R4.64] ;  /* 0x0000002404307981 */ /* 0x001362000c1e1900 */
[----:B------:R-:W-:Y:S05]  /*0e80*/  BRA `(.L_x_11) ;  /* 0x0000000000087947 */ /* 0x000fea0003800000 */
.L_x_12:
[----:B------:R-:W-:Y:S02]  /*0e90*/  ULDC UR4, c[0x0][0x584] ;  /* 0x0001610000047ab9 */ /* 0x000fe40000000800 */
[----:B------:R-:W-:-:S07]  /*0ea0*/  IMAD.U32 R48, RZ, RZ, UR4 ;  /* 0x00000004ff307e24 */ /* 0x000fce000f8e00ff */
.L_x_11:
[----:B------:R-:W-:-:S13]  /*0eb0*/  LOP3.LUT P0, RZ, R0, 0xff, RZ, 0xc0, !PT ;  /* 0x000000ff00ff7812 */ /* 0x000fda000780c0ff */
[----:B------:R-:W-:Y:S05]  /*0ec0*/  @!P0 EXIT ;  /* 0x000000000000894d */ /* 0x000fea0003800000 */
[----:B------:R-:W-:Y:S01]  /*0ed0*/  ULDC UR4, c[0x0][0x28c] ;  /* 0x0000a30000047ab9 */ /* 0x000fe20000000800 */
[----:B------:R-:W-:Y:S01]  /*0ee0*/  LOP3.LUT R54, R19, 0x1, RZ, 0xfc, !PT ;  /* 0x0000000113367812 */ /* 0x000fe200078efcff */
[----:B------:R-:W-:Y:S01]  /*0ef0*/  UIADD3 UR4, UR4, 0x7f, URZ ;  /* 0x0000007f04047890 */ /* 0x000fe2000fffe03f */
[----:B------:R-:W-:Y:S01]  /*0f00*/  UMOV UR38, URZ ;  /* 0x0000003f00267c82 */ /* 0x000fe20008000000 */
[----:B------:R-:W-:Y:S02]  /*0f10*/  UMOV UR39, URZ ;  /* 0x0000003f00277c82 */ /* 0x000fe40008000000 */
[----:B------:R-:W-:-:S04]  /*0f20*/  USHF.R.S32.HI UR5, URZ, 0x1f, UR4 ;  /* 0x0000001f3f057899 */ /* 0x000fc80008011404 */
[----:B------:R-:W-:-:S04]  /*0f30*/  ULEA.HI UR5, UR5, UR4, URZ, 0x7 ;  /* 0x0000000405057291 */ /* 0x000fc8000f8f383f */
[----:B------:R-:W-:-:S12]  /*0f40*/  USHF.R.S32.HI UR40, URZ, 0x7, UR5 ;  /* 0x000000073f287899 */ /* 0x000fd80008011405 */
.L_x_78:
[----:B------:R-:W-:Y:S01]  /*0f50*/  LOP3.LUT R0, R18, 0x80, RZ, 0xc0, !PT ;  /* 0x0000008012007812 */ /* 0x000fe200078ec0ff */
[----:B--2---:R-:W2:Y:S01]  /*0f60*/  S2UR UR7, SR_CgaCtaId ;  /* 0x00000000000779c3 */ /* 0x004ea20000008800 */
[----:B------:R-:W-:Y:S02]  /*0f70*/  UMOV UR6, 0x400 ;  /* 0x0000040000067882 */ /* 0x000fe40000000000 */
[----:B------:R-:W-:-:S06]  /*0f80*/  SHF.R.U32.HI R0, RZ, 0x7, R0 ;  /* 0x00000007ff007819 */ /* 0x000fcc0000011600 */
[----:B---3--:R-:W3:Y:S01]  /*0f90*/  SHFL.IDX PT, R0, R0, RZ, 0x1f ;  /* 0x00001fff00007589 */ /* 0x008ee200000e0000 */
[----:B--2---:R-:W-:Y:S01]  /*0fa0*/  ULEA UR42, UR7, UR6, 0x18 ;  /* 0x00000006072a7291 */ /* 0x004fe2000f8ec03f */
[----:B---3--:R-:W-:-:S13]  /*0fb0*/  R2UR UR4, R0 ;  /* 0x00000000000472ca */ /* 0x008fda00000e0000 */
[----:B------:R-:W-:-:S04]  /*0fc0*/  ULEA.HI UR5, UR4, UR4, URZ, 0x1 ;  /* 0x0000000404057291 */ /* 0x000fc8000f8f083f */
[----:B------:R-:W-:-:S04]  /*0fd0*/  ULOP3.LUT UR5, UR5, 0x7fffe, URZ, 0xc0, !UPT ;  /* 0x0007fffe05057892 */ /* 0x000fc8000f8ec03f */
[----:B------:R-:W-:-:S03]  /*0fe0*/  UIADD3 UR5, UR4, -UR5, URZ ;  /* 0x8000000504057290 */ /* 0x000fc6000fffe03f */
[----:B------:R-:W-:Y:S01]  /*0ff0*/  ULDC UR4, c[0x0][0x28c] ;  /* 0x0000a30000047ab9 */ /* 0x000fe20000000800 */
[----:B------:R-:W-:Y:S01]  /*1000*/  ULEA UR5, UR5, UR42, 0xd ;  /* 0x0000002a05057291 */ /* 0x000fe2000f8e683f */
[----:B------:R-:W-:-:S03]  /*1010*/  ISETP.LT.AND P0, PT, RZ, UR4, PT ;  /* 0x00000004ff007c0c */ /* 0x000fc6000bf01270 */
[----:B------:R-:W-:-:S04]  /*1020*/  UIADD3 UR5, UR5, 0x100, URZ ;  /* 0x0000010005057890 */ /* 0x000fc8000fffe03f */
[----:B------:R-:W-:-:S04]  /*1030*/  USHF.R.U32.HI UR5, URZ, 0x4, UR5 ;  /* 0x000000043f057899 */ /* 0x000fc80008011605 */
[----:B------:R-:W-:Y:S02]  /*1040*/  ULOP3.LUT UR41, UR5, 0x3fff, URZ, 0xc0, !UPT ;  /* 0x00003fff05297892 */ /* 0x000fe4000f8ec03f */
[----:B0---45:R-:W-:Y:S10]  /*1050*/  @P0 BRA `(.L_x_13) ;  /* 0x0000000000400947 */ /* 0x031ff40003800000 */
[----:B------:R-:W-:Y:S01]  /*1060*/  MOV R0, 0x0 ;  /* 0x0000000000007802 */ /* 0x000fe20000000f00 */
[----:B------:R-:W-:Y:S01]  /*1070*/  ULDC.64 UR4, c[0x4][0x68] ;  /* 0x01001a0000047ab9 */ /* 0x000fe20000000a00 */
[----:B------:R-:W-:Y:S01]  /*1080*/  ULDC.64 UR6, c[0x4][0x8] ;  /* 0x0100020000067ab9 */ /* 0x000fe20000000a00 */
[----:B01----:R-:W-:Y:S01]  /*1090*/  IMAD.U32 R4, RZ, RZ, UR4 ;  /* 0x00000004ff047e24 */ /* 0x003fe2000f8e00ff */
[----:B------:R0:W1:Y:S01]  /*10a0*/  LDC.64 R14, c[0x4][R0] ;  /* 0x01000000000e7b82 */ /* 0x0000620000000a00 */
[----:B------:R-:W-:Y:S01]  /*10b0*/  IMAD.U32 R5, RZ, RZ, UR5 ;  /* 0x00000005ff057e24 */ /* 0x000fe2000f8e00ff */
[----:B------:R-:W-:Y:S01]  /*10c0*/  ULDC.64 UR4, c[0x4][0x70] ;  /* 0x01001c0000047ab9 */ /* 0x000fe20000000a00 */
[----:B------:R-:W-:Y:S02]  /*10d0*/  IMAD.U32 R10, RZ, RZ, UR6 ;  /* 0x00000006ff0a7e24 */ /* 0x000fe4000f8e00ff */
[----:B------:R-:W-:Y:S02]  /*10e0*/  IMAD.U32 R6, RZ, RZ, UR4 ;  /* 0x00000004ff067e24 */ /* 0x000fe4000f8e00ff */
[----:B------:R-:W-:-:S02]  /*10f0*/  IMAD.U32 R7, RZ, RZ, UR5 ;  /* 0x00000005ff077e24 */ /* 0x000fc4000f8e00ff */
[----:B------:R-:W-:Y:S02]  /*1100*/  IMAD.U32 R11, RZ, RZ, UR7 ;  /* 0x00000007ff0b7e24 */ /* 0x000fe4000f8e00ff */
[----:B------:R-:W-:Y:S02]  /*1110*/  IMAD.MOV.U32 R8, RZ, RZ, 0x1e1 ;  /* 0x000001e1ff087424 */ /* 0x000fe400078e00ff */
[----:B------:R-:W-:Y:S02]  /*1120*/  IMAD.MOV.U32 R12, RZ, RZ, 0x1 ;  /* 0x00000001ff0c7424 */ /* 0x000fe400078e00ff */
[----:B0-----:R-:W-:-:S07]  /*1130*/  IMAD.MOV.U32 R13, RZ, RZ, RZ ;  /* 0x000000ffff0d7224 */ /* 0x001fce00078e00ff */
[----:B------:R-:W-:-:S07]  /*1140*/  LEPC R20, `(.L_x_13) ;  /* 0x000000001014794e */ /* 0x000fce0000000000 */
[----:B-1---5:R-:W-:Y:S05]  /*1150*/  CALL.ABS.NOINC R14 ;  /* 0x000000000e007343 */ /* 0x022fea0003c00000 */
.L_x_13:
[----:B------:R-:W-:-:S13]  /*1160*/  ISETP.NE.AND P0, PT, R54, 0x3, PT ;  /* 0x000000033600780c */ /* 0x000fda0003f05270 */
[----:B------:R-:W-:Y:S05]  /*1170*/  @!P0 BRA `(.L_x_14) ;  /* 0x0000000000048947 */ /* 0x000fea0003800000 */
[----:B------:R-:W-:Y:S01]  /*1180*/  BPT.TRAP 0x1 ;  /* 0x000000040000795c */ /* 0x000fe20000300000 */
.L_x_14:
[----:B------:R-:W-:Y:S02]  /*1190*/  IMAD.U32 R3, RZ, RZ, UR39 ;  /* 0x00000027ff037e24 */ /* 0x000fe4000f8e00ff */
[----:B------:R-:W-:-:S03]  /*11a0*/  IMAD.U32 R0, RZ, RZ, UR38 ;  /* 0x00000026ff007e24 */ /* 0x000fc6000f8e00ff */
[----:B------:R-:W-:Y:S02]  /*11b0*/  LEA R3, R3, UR42, 0x3 ;  /* 0x0000002a03037c11 */ /* 0x000fe4000f8e18ff */
[----:B------:R-:W-:-:S04]  /*11c0*/  SHF.L.U32 R0, R0, 0x1f, RZ ;  /* 0x0000001f00007819 */ /* 0x000fc800000006ff */
[----:B------:R2:W3:Y:S01]  /*11d0*/  SYNCS.PHASECHK.TRANS64.TRYWAIT P1, [R3+URZ], R0 ;  /* 0x00000000030075a7 */ /* 0x0004e2000802017f */
[----:B------:R-:W-:Y:S05]  /*11e0*/  @!P0 BRA `(.L_x_15) ;  /* 0x0000000000048947 */ /* 0x000fea0003800000 */
[----:B------:R-:W-:Y:S01]  /*11f0*/  BPT.TRAP 0x1 ;  /* 0x000000040000795c */ /* 0x000fe20000300000 */
.L_x_15:
[----:B---3--:R-:W-:Y:S05]  /*1200*/  @P1 BRA `(.L_x_16) ;  /* 0x0000000000081947 */ /* 0x008fea0003800000 */
[----:B------:R-:W3:Y:S02]  /*1210*/  SYNCS.PHASECHK.TRANS64.TRYWAIT P1, [R3+URZ], R0 ;  /* 0x00000000030075a7 */ /* 0x000ee4000802017f */
[----:B---3--:R-:W-:Y:S05]  /*1220*/  @!P1 BRA `(.L_x_17) ;  /* 0x0000005000b89947 */ /* 0x008fea0003800000 */
.L_x_16:
[----:B------:R-:W-:-:S04]  /*1230*/  UISETP.LT.AND UP0, UPT, UR40, 0x1, UPT ;  /* 0x000000012800788c */ /* 0x000fc8000bf01270 */
[----:B------:R-:W-:-:S04]  /*1240*/  USEL UR4, UR40, 0x1, UP0 ;  /* 0x0000000128047887 */ /* 0x000fc80008000000 */
[----:B------:R-:W-:-:S06]  /*1250*/  UIADD3 UR4, UR40, -UR4, URZ ;  /* 0x8000000428047290 */ /* 0x000fcc000fffe03f */
[----:B--23--:R-:W-:Y:S01]  /*1260*/  IMAD.U32 R0, RZ, RZ, UR4 ;  /* 0x00000004ff007e24 */ /* 0x00cfe2000f8e00ff */
[----:B------:R-:W-:Y:S05]  /*1270*/  WARPSYNC.ALL ;  /* 0x0000000000007948 */ /* 0x000fea0003800000 */
[----:B------:R-:W-:Y:S01]  /*1280*/  ISETP.GE.AND P1, PT, R0, 0x1, PT ;  /* 0x000000010000780c */ /* 0x000fe20003f26270 */
[----:B------:R-:W-:Y:S01]  /*1290*/  UIADD3 UR4, UR42, 0x28100, URZ ;  /* 0x000281002a047890 */ /* 0x000fe2000fffe03f */
[----:B------:R-:W-:Y:S01]  /*12a0*/  WARPGROUP.ARRIVE ;  /* 0x00000000000079c5 */ /* 0x000fe20000000000 */
[----:B------:R-:W-:Y:S01]  /*12b0*/  UMOV UR9, 0x40000040 ;  /* 0x4000004000097882 */ /* 0x000fe20000000000 */
[----:B------:R-:W-:Y:S01]  /*12c0*/  UMOV UR11, 0x40000040 ;  /* 0x40000040000b7882 */ /* 0x000fe20000000000 */
[----:B------:R-:W-:Y:S01]  /*12d0*/  USHF.R.U32.HI UR4, URZ, 0x4, UR4 ;  /* 0x000000043f047899 */ /* 0x000fe20008011604 */
[----:B------:R-:W-:Y:S01]  /*12e0*/  UMOV UR13, UR9 ;  /* 0x00000009000d7c82 */ /* 0x000fe20008000000 */
[----:B------:R-:W-:-:S02]  /*12f0*/  UMOV UR15, 0x40000040 ;  /* 0x40000040000f7882 */ /* 0x000fc40000000000 */
[----:B------:R-:W-:Y:S02]  /*1300*/  ULOP3.LUT UR5, UR4, 0x3fff, URZ, 0xc0, !UPT ;  /* 0x00003fff04057892 */ /* 0x000fe4000f8ec03f */
[----:B------:R-:W-:Y:S02]  /*1310*/  ULOP3.LUT UR4, UR41, 0x10000, URZ, 0xfc, !UPT ;  /* 0x0001000029047892 */ /* 0x000fe4000f8efc3f */
[----:B------:R-:W-:Y:S02]  /*1320*/  ULOP3.LUT UR5, UR5, 0x10000, URZ, 0xfc, !UPT ;  /* 0x0001000005057892 */ /* 0x000fe4000f8efc3f */
[----:B------:R-:W-:Y:S02]  /*1330*/  ULEA UR8, UR39, UR4, 0xb ;  /* 0x0000000427087291 */ /* 0x000fe4000f8e583f */
[----:B------:R-:W-:-:S04]  /*1340*/  UIMAD UR6, UR39, 0x300, UR5 ;  /* 0x00000300270678a4 */ /* 0x000fc8000f8e0205 */
[----:B------:R-:W-:Y:S01]  /*1350*/  UIADD3 UR14, UR6, 0x80, URZ ;  /* 0x00000080060e7890 */ /* 0x000fe2000fffe03f */
[----:B------:R-:W-:Y:S02]  /*1360*/  UMOV UR12, UR8 ;  /* 0x00000008000c7c82 */ /* 0x000fe40008000000 */
[----:B------:R-:W-:Y:S01]  /*1370*/  UMOV UR10, UR6 ;  /* 0x00000006000a7c82 */ /* 0x000fe20008000000 */
[----:B------:R-:W-:Y:S01]  /*1380*/  UIADD3 UR7, UR6, 0x100, URZ ;  /* 0x0000010006077890 */ /* 0x000fe2000fffe03f */
[----:B------:R-:W-:Y:S01]  /*1390*/  HGMMA.64x16x16.F32.BF16 R40, gdesc[UR8], RZ, !UPT, gsb0 ;  /* 0x00200000082879f0 */ /* 0x000fe2000c0018ff */
[----:B------:R-:W-:Y:S01]  /*13a0*/  UIADD3 UR10, UR6, 0x186, URZ ;  /* 0x00000186060a7890 */ /* 0x000fe2000fffe03f */
[----:B------:R-:W-:Y:S01]  /*13b0*/  UMOV UR11, 0x40000040 ;  /* 0x40000040000b7882 */ /* 0x000fe20000000000 */
[----:B------:R-:W-:Y:S02]  /*13c0*/  WARPGROUP.DEPBAR.LE gsb0, 0x0 ;  /* 0x00008000000079c5 */ /* 0x000fe40000010000 */
[----:B------:R-:W-:-:S06]  /*13d0*/  WARPGROUP.ARRIVE ;  /* 0x00000000000079c5 */ /* 0x000fcc0000000000 */
[----:B------:R-:W-:Y:S01]  /*13e0*/  HGMMA.64x16x16.F32.BF16 R32, gdesc[UR12], RZ, !UPT, gsb0 ;  /* 0x002000000c2079f0 */ /* 0x000fe2000c0018ff */
[----:B------:R-:W-:Y:S01]  /*13f0*/  UMOV UR12, UR8 ;  /* 0x00000008000c7c82 */ /* 0x000fe20008000000 */
[----:B------:R-:W-:Y:S01]  /*1400*/  UMOV UR13, UR9 ;  /* 0x00000009000d7c82 */ /* 0x000fe20008000000 */
[----:B------:R-:W-:Y:S01]  /*1410*/  UMOV UR14, UR7 ;  /* 0x00000007000e7c82 */ /* 0x000fe20008000000 */
[----:B------:R-:W-:Y:S01]  /*1420*/  UMOV UR15, 0x40000040 ;  /* 0x40000040000f7882 */ /* 0x000fe20000000000 */
[----:B------:R-:W-:Y:S02]  /*1430*/  UIADD3 UR7, UR6, 0x82, URZ ;  /* 0x0000008206077890 */ /* 0x000fe4000fffe03f */
[----:B------:R-:W-:Y:S01]  /*1440*/  UIADD3 UR9, UR6, 0x102, URZ ;  /* 0x0000010206097890 */ /* 0x000fe2000fffe03f */
[----:B------:R-:W-:Y:S02]  /*1450*/  WARPGROUP.DEPBAR.LE gsb0, 0x0 ;  /* 0x00008000000079c5 */ /* 0x000fe40000010000 */
[----:B------:R-:W-:-:S06]  /*1460*/  WARPGROUP.ARRIVE ;  /* 0x00000000000079c5 */ /* 0x000fcc0000000000 */
[----:B------:R-:W-:Y:S01]  /*1470*/  HGMMA.64x16x16.F32.BF16 R24, gdesc[UR12], RZ, !UPT, gsb0 ;  /* 0x002000000c1879f0 */ /* 0x000fe2000c0018ff */
[----:B------:R-:W-:Y:S02]  /*1480*/  UIADD3 UR12, UR8, 0x2, URZ ;  /* 0x00000002080c7890 */ /* 0x000fe4000fffe03f */
[----:B------:R-:W-:Y:S01]  /*1490*/  UIADD3 UR14, UR6, 0x2, URZ ;  /* 0x00000002060e7890 */ /* 0x000fe2000fffe03f */
[----:B------:R-:W-:Y:S01]  /*14a0*/  UMOV UR13, 0x40000040 ;  /* 0x40000040000d7882 */ /* 0x000fe20000000000 */
[----:B------:R-:W-:Y:S01]  /*14b0*/  UMOV UR15, 0x40000040 ;  /* 0x40000040000f7882 */ /* 0x000fe20000000000 */
[----:B------:R-:W-:Y:S02]  /*14c0*/  WARPGROUP.DEPBAR.LE gsb0, 0x0 ;  /* 0x00008000000079c5 */ /* 0x000fe40000010000 */
[----:B------:R-:W-:-:S06]  /*14d0*/  WARPGROUP.ARRIVE ;  /* 0x00000000000079c5 */ /* 0x000fcc0000000000 */
[----:B------:R-:W-:Y:S01]  /*14e0*/  HGMMA.64x16x16.F32.BF16 R40, gdesc[UR12], R40, gsb0 ;  /* 0x002000000c2879f0 */ /* 0x000fe20008001828 */
[----:B------:R-:W-:Y:S01]  /*14f0*/  UMOV UR14, UR7 ;  /* 0x00000007000e7c82 */ /* 0x000fe20008000000 */
[----:B------:R-:W-:Y:S01]  /*1500*/  UMOV UR15, 0x40000040 ;  /* 0x40000040000f7882 */ /* 0x000fe20000000000 */
[----:B------:R-:W-:Y:S01]  /*1510*/  UIADD3 UR7, UR6, 0x84, URZ ;  /* 0x0000008406077890 */ /* 0x000fe2000fffe03f */
        /* <DEDUP_REMOVED lines=89> */
[----:B------:R-:W-:Y:S01]  /*1ab0*/  UIADD3 UR8, UR8, 0x406, URZ ;  /* 0x0000040608087890 */ /* 0x000fe2000fffe03f */
[----:B------:R-:W-:Y:S02]  /*1ac0*/  WARPGROUP.DEPBAR.LE gsb0, 0x0 ;  /* 0x00008000000079c5 */ /* 0x000fe40000010000 */
[----:B------:R-:W-:-:S06]  /*1ad0*/  WARPGROUP.ARRIVE ;  /* 0x00000000000079c5 */ /* 0x000fcc0000000000 */
[----:B------:R-:W-:Y:S01]  /*1ae0*/  HGMMA.64x16x16.F32.BF16 R40, gdesc[UR12], R40, gsb0 ;  /* 0x002000000c2879f0 */ /* 0x000fe20008001828 */
[----:B------:R-:W-:Y:S01]  /*1af0*/  UMOV UR14, UR7 ;  /* 0x00000007000e7c82 */ /* 0x000fe20008000000 */
[----:B------:R-:W-:Y:S01]  /*1b00*/  UMOV UR15, 0x40000040 ;  /* 0x40000040000f7882 */ /* 0x000fe20000000000 */
[----:B------:R-:W-:Y:S02]  /*1b10*/  UIADD3 UR7, UR6, 0x206, URZ ;  /* 0x0000020606077890 */ /* 0x000fe4000fffe03f */
[----:B------:R-:W-:Y:S01]  /*1b20*/  UIADD3 UR6, UR6, 0x286, URZ ;  /* 0x0000028606067890 */ /* 0x000fe2000fffe03f */
[----:B------:R-:W-:Y:S02]  /*1b30*/  WARPGROUP.DEPBAR.LE gsb0, 0x0 ;  /* 0x00008000000079c5 */ /* 0x000fe40000010000 */
[----:B------:R-:W-:-:S06]  /*1b40*/  WARPGROUP.ARRIVE ;  /* 0x00000000000079c5 */ /* 0x000fcc0000000000 */
[----:B------:R-:W-:Y:S01]  /*1b50*/  HGMMA.64x16x16.F32.BF16 R32, gdesc[UR12], R32, gsb0 ;  /* 0x002000000c2079f0 */ /* 0x000fe20008001820 */
[----:B------:R-:W-:Y:S01]  /*1b60*/  UMOV UR14, UR9 ;  /* 0x00000009000e7c82 */ /* 0x000fe20008000000 */
[----:B------:R-:W-:Y:S01]  /*1b70*/  UMOV UR15, 0x40000040 ;  /* 0x40000040000f7882 */ /* 0x000fe20000000000 */
[----:B------:R-:W-:Y:S01]  /*1b80*/  UMOV UR9, 0x40000040 ;  /* 0x4000004000097882 */ /* 0x000fe20000000000 */
[----:B------:R-:W-:Y:S02]  /*1b90*/  WARPGROUP.DEPBAR.LE gsb0, 0x0 ;  /* 0x00008000000079c5 */ /* 0x000fe40000010000 */
[----:B------:R-:W-:-:S06]  /*1ba0*/  WARPGROUP.ARRIVE ;  /* 0x00000000000079c5 */ /* 0x000fcc0000000000 */
[----:B------:R-:W-:Y:S03]  /*1bb0*/  HGMMA.64x16x16.F32.BF16 R24, gdesc[UR12], R24, gsb0 ;  /* 0x002000000c1879f0 */ /* 0x000fe60008001818 */
[----:B------:R-:W-:Y:S02]  /*1bc0*/  WARPGROUP.DEPBAR.LE gsb0, 0x0 ;  /* 0x00008000000079c5 */ /* 0x000fe40000010000 */
[----:B------:R-:W-:-:S06]  /*1bd0*/  WARPGROUP.ARRIVE ;  /* 0x00000000000079c5 */ /* 0x000fcc0000000000 */
[----:B------:R-:W-:Y:S01]  /*1be0*/  HGMMA.64x16x16.F32.BF16 R40, gdesc[UR8], R40, gsb0 ;  /* 0x00200000082879f0 */ /* 0x000fe20008001828 */
[----:B------:R-:W-:Y:S01]  /*1bf0*/  UMOV UR10, UR7 ;  /* 0x00000007000a7c82 */ /* 0x000fe20008000000 */
[----:B------:R-:W-:Y:S01]  /*1c00*/  UMOV UR11, 0x40000040 ;  /* 0x40000040000b7882 */ /* 0x000fe20000000000 */
[----:B------:R-:W-:Y:S02]  /*1c10*/  WARPGROUP.DEPBAR.LE gsb0, 0x0 ;  /* 0x00008000000079c5 */ /* 0x000fe40000010000 */
[----:B------:R-:W-:-:S06]  /*1c20*/  WARPGROUP.ARRIVE ;  /* 0x00000000000079c5 */ /* 0x000fcc0000000000 */
[----:B------:R-:W-:Y:S01]  /*1c30*/  HGMMA.64x16x16.F32.BF16 R32, gdesc[UR8], R32, gsb0 ;  /* 0x00200000082079f0 */ /* 0x000fe20008001820 */
[----:B------:R-:W-:Y:S01]  /*1c40*/  UMOV UR10, UR6 ;  /* 0x00000006000a7c82 */ /* 0x000fe20008000000 */
[----:B------:R-:W-:Y:S01]  /*1c50*/  UMOV UR11, 0x40000040 ;  /* 0x40000040000b7882 */ /* 0x000fe20000000000 */
[----:B------:R-:W-:Y:S02]  /*1c60*/  WARPGROUP.DEPBAR.LE gsb0, 0x0 ;  /* 0x00008000000079c5 */ /* 0x000fe40000010000 */
[----:B------:R-:W-:-:S06]  /*1c70*/  WARPGROUP.ARRIVE ;  /* 0x00000000000079c5 */ /* 0x000fcc0000000000 */
[----:B------:R-:W-:Y:S03]  /*1c80*/  HGMMA.64x16x16.F32.BF16 R24, gdesc[UR8], R24, gsb0 ;  /* 0x00200000081879f0 */ /* 0x000fe60008001818 */
[----:B------:R-:W-:Y:S02]  /*1c90*/  WARPGROUP.DEPBAR.LE gsb0, 0x0 ;  /* 0x00008000000079c5 */ /* 0x000fe40000010000 */
[----:B------:R-:W-:Y:S05]  /*1ca0*/  @!P1 BRA `(.L_x_18) ;  /* 0x0000000c00109947 */ /* 0x000fea0003800000 */
[----:B------:R-:W-:-:S04]  /*1cb0*/  UIADD3 UR6, UR39, 0x1, URZ ;  /* 0x0000000127067890 */ /* 0x000fc8000fffe03f */
[----:B------:R-:W-:-:S04]  /*1cc0*/  UISETP.NE.AND UP0, UPT, UR6, 0x5, UPT ;  /* 0x000000050600788c */ /* 0x000fc8000bf05270 */
[----:B------:R-:W-:Y:S02]  /*1cd0*/  USEL UR7, URZ, 0x1, UP0 ;  /* 0x000000013f077887 */ /* 0x000fe40008000000 */
[----:B------:R-:W-:Y:S02]  /*1ce0*/  USEL UR6, UR6, URZ, UP0 ;  /* 0x0000003f06067287 */ /* 0x000fe40008000000 */
[----:B------:R-:W-:-:S06]  /*1cf0*/  ULOP3.LUT UR7, UR38, UR7, URZ, 0x3c, !UPT ;  /* 0x0000000726077292 */ /* 0x000fcc000f8e3c3f */
[----:B01----:R-:W-:Y:S01]  /*1d00*/  IMAD.U32 R5, RZ, RZ, UR7 ;  /* 0x00000007ff057e24 */ /* 0x003fe2000f8e00ff */
[----:B------:R-:W-:-:S06]  /*1d10*/  UMOV UR7, UR39 ;  /* 0x0000002700077c82 */ /* 0x000fcc0008000000 */
.L_x_25:
[----:B01----:R-:W-:Y:S05]  /*1d20*/  @!P0 BRA `(.L_x_19) ;  /* 0x0000000000048947 */ /* 0x003fea0003800000 */
[----:B------:R-:W-:Y:S01]  /*1d30*/  BPT.TRAP 0x1 ;  /* 0x000000040000795c */ /* 0x000fe20000300000 */
.L_x_19:
[----:B------:R-:W0:Y:S01]  /*1d40*/  S2UR UR9, SR_CgaCtaId ;  /* 0x00000000000979c3 */ /* 0x000e220000008800 */
[----:B------:R-:W-:Y:S01]  /*1d50*/  UMOV UR8, 0x400 ;  /* 0x0000040000087882 */ /* 0x000fe20000000000 */
[----:B------:R-:W-:Y:S01]  /*1d60*/  SHF.L.U32 R3, R5, 0x1f, RZ ;  /* 0x0000001f05037819 */ /* 0x000fe200000006ff */
[----:B0-----:R-:W-:-:S04]  /*1d70*/  ULEA UR8, UR9, UR8, 0x18 ;  /* 0x0000000809087291 */ /* 0x001fc8000f8ec03f */
[----:B------:R-:W-:-:S09]  /*1d80*/  ULEA UR9, UR6, UR8, 0x3 ;  /* 0x0000000806097291 */ /* 0x000fd2000f8e183f */
[----:B------:R0:W1:Y:S01]  /*1d90*/  SYNCS.PHASECHK.TRANS64.TRYWAIT P1, [UR9], R3 ;  /* 0x00000003ff0075a7 */ /* 0x0000620008020149 */
[----:B------:R-:W-:Y:S05]  /*1da0*/  @!P0 BRA `(.L_x_20) ;  /* 0x0000000000048947 */ /* 0x000fea0003800000 */
[----:B------:R-:W-:Y:S01]  /*1db0*/  BPT.TRAP 0x1 ;  /* 0x000000040000795c */ /* 0x000fe20000300000 */
.L_x_20:
[----:B-1----:R-:W-:Y:S05]  /*1dc0*/  @P1 BRA `(.L_x_21) ;  /* 0x0000000000081947 */ /* 0x002fea0003800000 */
[----:B------:R-:W1:Y:S02]  /*1dd0*/  SYNCS.PHASECHK.TRANS64.TRYWAIT P1, [UR9], R3 ;  /* 0x00000003ff0075a7 */ /* 0x000e640008020149 */
[----:B-1----:R-:W-:Y:S05]  /*1de0*/  @!P1 BRA `(.L_x_22) ;  /* 0x0000004400dc9947 */ /* 0x002fea0003800000 */
.L_x_21:
[----:B------:R-:W-:Y:S01]  /*1df0*/  ULEA UR12, UR6, UR4, 0xb ;  /* 0x00000004060c7291 */ /* 0x000fe2000f8e583f */
[----:B------:R-:W-:Y:S01]  /*1e00*/  WARPGROUP.ARRIVE ;  /* 0x00000000000079c5 */ /* 0x000fe20000000000 */
[----:B------:R-:W-:Y:S01]  /*1e10*/  UIMAD UR10, UR6, 0x300, UR5 ;  /* 0x00000300060a78a4 */ /* 0x000fe2000f8e0205 */
[----:B------:R-:W-:Y:S01]  /*1e20*/  UMOV UR13, 0x40000040 ;  /* 0x40000040000d7882 */ /* 0x000fe20000000000 */
[----:B------:R-:W-:Y:S02]  /*1e30*/  UMOV UR15, 0x40000040 ;  /* 0x40000040000f7882 */ /* 0x000fe40000000000 */
[----:B------:R-:W-:Y:S01]  /*1e40*/  UIADD3 UR18, UR10, 0x80, URZ ;  /* 0x000000800a127890 */ /* 0x000fe2000fffe03f */
[----:B------:R-:W-:Y:S02]  /*1e50*/  UMOV UR16, UR12 ;  /* 0x0000000c00107c82 */ /* 0x000fe40008000000 */
[----:B------:R-:W-:Y:S01]  /*1e60*/  UMOV UR14, UR10 ;  /* 0x0000000a000e7c82 */ /* 0x000fe20008000000 */
[----:B------:R-:W-:Y:S01]  /*1e70*/  UMOV UR17, UR13 ;  /* 0x0000000d00117c82 */ /* 0x000fe20008000000 */
[----:B------:R-:W-:Y:S01]  /*1e80*/  HGMMA.64x16x16.F32.BF16 R40, gdesc[UR12], R40, gsb0 ;  /* 0x002000000c2879f0 */ /* 0x000fe20008001828 */
[----:B------:R-:W-:Y:S01]  /*1e90*/  UMOV UR19, 0x40000040 ;  /* 0x4000004000137882 */ /* 0x000fe20000000000 */
[----:B------:R-:W-:-:S02]  /*1ea0*/  UIADD3 UR9, UR10, 0x100, URZ ;  /* 0x000001000a097890 */ /* 0x000fc4000fffe03f */
[----:B------:R-:W-:Y:S02]  /*1eb0*/  UIADD3 UR11, UR10, 0x102, URZ ;  /* 0x000001020a0b7890 */ /* 0x000fe4000fffe03f */
[----:B------:R-:W-:Y:S01]  /*1ec0*/  UIADD3 UR14, UR10, 0x186, URZ ;  /* 0x000001860a0e7890 */ /* 0x000fe2000fffe03f */
[----:B------:R-:W-:Y:S01]  /*1ed0*/  UMOV UR15, 0x40000040 ;  /* 0x40000040000f7882 */ /* 0x000fe20000000000 */
[----:B------:R-:W-:Y:S02]  /*1ee0*/  WARPGROUP.DEPBAR.LE gsb0, 0x0 ;  /* 0x00008000000079c5 */ /* 0x000fe40000010000 */
[----:B------:R-:W-:-:S06]  /*1ef0*/  WARPGROUP.ARRIVE ;  /* 0x00000000000079c5 */ /* 0x000fcc0000000000 */
[----:B------:R-:W-:Y:S01]  /*1f00*/  HGMMA.64x16x16.F32.BF16 R32, gdesc[UR16], R32, gsb0 ;  /* 0x00200000102079f0 */ /* 0x000fe20008001820 */
[----:B------:R-:W-:Y:S01]  /*1f10*/  UMOV UR16, UR12 ;  /* 0x0000000c00107c82 */ /* 0x000fe20008000000 */
[----:B------:R-:W-:Y:S01]  /*1f20*/  UMOV UR17, UR13 ;  /* 0x0000000d00117c82 */ /* 0x000fe20008000000 */
[----:B------:R-:W-:Y:S01]  /*1f30*/  UMOV UR18, UR9 ;  /* 0x0000000900127c82 */ /* 0x000fe20008000000 */
[----:B------:R-:W-:Y:S01]  /*1f40*/  UMOV UR19, 0x40000040 ;  /* 0x4000004000137882 */ /* 0x000fe20000000000 */
[----:B------:R-:W-:Y:S01]  /*1f50*/  UIADD3 UR9, UR10, 0x82, URZ ;  /* 0x000000820a097890 */ /* 0x000fe2000fffe03f */
[----:B------:R-:W-:Y:S01]  /*1f60*/  UMOV UR13, 0x40000040 ;  /* 0x40000040000d7882 */ /* 0x000fe20000000000 */
        /* <DEDUP_REMOVED lines=133> */
[----:B------:R-:W-:Y:S01]  /*27c0*/  BPT.TRAP 0x1 ;  /* 0x000000040000795c */ /* 0x000fe20000300000 */
.L_x_23:
[----:B------:R-:W-:Y:S01]  /*27d0*/  ULEA UR8, UR7, UR8, 0x3 ;  /* 0x0000000807087291 */ /* 0x000fe2000f8e183f */
[----:B------:R-:W-:-:S03]  /*27e0*/  ISETP.GT.U32.AND P1, PT, R19, 0x1, PT ;  /* 0x000000011300780c */ /* 0x000fc60003f24070 */
[----:B------:R-:W-:-:S04]  /*27f0*/  UIADD3 UR8, UR8, 0x28, URZ ;  /* 0x0000002808087890 */ /* 0x000fc8000fffe03f */
[----:B------:R-:W-:-:S09]  /*2800*/  UPRMT UR8, URZ, 0x654, UR8 ;  /* 0x000006543f087896 */ /* 0x000fd20008000008 */
[----:B------:R-:W-:Y:S01]  /*2810*/  SYNCS.ARRIVE.TRANS64.RED.A1T0 RZ, [UR8], RZ ;  /* 0x000000ffffff79a7 */ /* 0x000fe20008100408 */
[----:B------:R-:W-:Y:S05]  /*2820*/  @P1 BRA `(.L_x_24) ;  /* 0x0000000000041947 */ /* 0x000fea0003800000 */
[----:B------:R-:W-:Y:S01]  /*2830*/  BPT.TRAP 0x1 ;  /* 0x000000040000795c */ /* 0x000fe20000300000 */
.L_x_24:
[----:B------:R-:W-:Y:S01]  /*2840*/  UIADD3 UR6, UR6, 0x1, URZ ;  /* 0x0000000106067890 */ /* 0x000fe2000fffe03f */
[C---:B------:R-:W-:Y:S01]  /*2850*/  ISETP.GT.AND P1, PT, R0.reuse, 0x1, PT ;  /* 0x000000010000780c */ /* 0x040fe20003f24270 */
[----:B------:R-:W-:Y:S01]  /*2860*/  UIADD3 UR7, UR7, 0x1, URZ ;  /* 0x0000000107077890 */ /* 0x000fe2000fffe03f */
[----:B------:R-:W-:Y:S01]  /*2870*/  VIADD R0, R0, 0xffffffff ;  /* 0xffffffff00007836 */ /* 0x000fe20000000000 */
[----:B------:R-:W-:Y:S02]  /*2880*/  UISETP.NE.AND UP0, UPT, UR6, 0x5, UPT ;  /* 0x000000050600788c */ /* 0x000fe4000bf05270 */
[----:B------:R-:W-:Y:S02]  /*2890*/  UISETP.NE.AND UP1, UPT, UR7, 0x5, UPT ;  /* 0x000000050700788c */ /* 0x000fe4000bf25270 */
[----:B------:R-:W-:Y:S02]  /*28a0*/  USEL UR8, URZ, 0x1, UP0 ;  /* 0x000000013f087887 */ /* 0x000fe40008000000 */
[----:B------:R-:W-:-:S02]  /*28b0*/  USEL UR6, UR6, URZ, UP0 ;  /* 0x0000003f06067287 */ /* 0x000fc40008000000 */
[----:B------:R-:W-:Y:S02]  /*28c0*/  USEL UR7, UR7, URZ, UP1 ;  /* 0x0000003f07077287 */ /* 0x000fe40008800000 */
[----:B------:R-:W-:Y:S01]  /*28d0*/  LOP3.LUT R5, R5, UR8, RZ, 0x3c, !PT ;  /* 0x0000000805057c12 */ /* 0x000fe2000f8e3cff */
[----:B------:R-:W-:Y:S09]  /*28e0*/  @P1 BRA `(.L_x_25) ;  /* 0xfffffff4000c1947 */ /* 0x000ff2000383ffff */
.L_x_18:
[----:B------:R-:W2:Y:S02]  /*28f0*/  LDC R0, c[0x0][0x28c] ;  /* 0x0000a300ff007b82 */ /* 0x000ea40000000800 */
[----:B--2---:R-:W-:-:S13]  /*2900*/  ISETP.GE.AND P1, PT, R0, 0x1, PT ;  /* 0x000000010000780c */ /* 0x004fda0003f26270 */
[----:B------:R-:W-:Y:S05]  /*2910*/  @!P1 BRA `(.L_x_26) ;  /* 0x0000000000489947 */ /* 0x000fea0003800000 */
[----:B------:R-:W-:Y:S05]  /*2920*/  @!P0 BRA `(.L_x_27) ;  /* 0x0000000000048947 */ /* 0x000fea0003800000 */
[----:B------:R-:W-:Y:S01]  /*2930*/  BPT.TRAP 0x1 ;  /* 0x000000040000795c */ /* 0x000fe20000300000 */
.L_x_27:
[----:B------:R-:W2:Y:S01]  /*2940*/  S2UR UR7, SR_CgaCtaId ;  /* 0x00000000000779c3 */ /* 0x000ea20000008800 */
[----:B------:R-:W-:Y:S01]  /*2950*/  UISETP.LT.AND UP0, UPT, UR40, 0x1, UPT ;  /* 0x000000012800788c */ /* 0x000fe2000bf01270 */
[----:B------:R-:W-:-:S03]  /*2960*/  ISETP.GT.U32.AND P0, PT, R19, 0x1, PT ;  /* 0x000000011300780c */ /* 0x000fc60003f04070 */
[----:B------:R-:W-:-:S04]  /*2970*/  USEL UR6, UR40, 0x1, UP0 ;  /* 0x0000000128067887 */ /* 0x000fc80008000000 */
[----:B------:R-:W-:-:S04]  /*2980*/  UIADD3 UR6, UR39, UR40, -UR6 ;  /* 0x0000002827067290 */ /* 0x000fc8000fffe806 */
[----:B------:R-:W-:-:S04]  /*2990*/  UIMAD.WIDE.U32 UR4, UR6, -0x33333333, URZ ;  /* 0xcccccccd060478a5 */ /* 0x000fc8000f8e003f */
[----:B------:R-:W-:-:S03]  /*29a0*/  USHF.R.U32.HI UR4, URZ, 0x2, UR5 ;  /* 0x000000023f047899 */ /* 0x000fc60008011605 */
[----:B------:R-:W-:Y:S01]  /*29b0*/  UMOV UR5, 0x400 ;  /* 0x0000040000057882 */ /* 0x000fe20000000000 */
[----:B------:R-:W-:Y:S02]  /*29c0*/  UIMAD UR6, UR4, -0x5, UR6 ;  /* 0xfffffffb040678a4 */ /* 0x000fe4000f8e0206 */
[----:B--2---:R-:W-:-:S04]  /*29d0*/  ULEA UR5, UR7, UR5, 0x18 ;  /* 0x0000000507057291 */ /* 0x004fc8000f8ec03f */
[----:B------:R-:W-:-:S04]  /*29e0*/  ULEA UR6, UR6, UR5, 0x3 ;  /* 0x0000000506067291 */ /* 0x000fc8000f8e183f */
[----:B------:R-:W-:-:S04]  /*29f0*/  UIADD3 UR6, UR6, 0x28, URZ ;  /* 0x0000002806067890 */ /* 0x000fc8000fffe03f */
[----:B------:R-:W-:-:S09]  /*2a00*/  UPRMT UR6, URZ, 0x654, UR6 ;  /* 0x000006543f067896 */ /* 0x000fd20008000006 */
[----:B------:R-:W-:Y:S01]  /*2a10*/  SYNCS.ARRIVE.TRANS64.RED.A1T0 RZ, [UR6], RZ ;  /* 0x000000ffffff79a7 */ /* 0x000fe20008100406 */
[----:B------:R-:W-:Y:S05]  /*2a20*/  @P0 BRA `(.L_x_26) ;  /* 0x0000000000040947 */ /* 0x000fea0003800000 */
[----:B------:R-:W-:Y:S01]  /*2a30*/  BPT.TRAP 0x1 ;  /* 0x000000040000795c */ /* 0x000fe20000300000 */
.L_x_26:
[----:B------:R-:W2:Y:S01]  /*2a40*/  LDC R6, c[0x0][0x288] ;  /* 0x0000a200ff067b82 */ /* 0x000ea20000000800 */
[----:B------:R-:W-:Y:S01]  /*2a50*/  LOP3.LUT R0, R22, 0x1, RZ, 0xc0, !PT ;  /* 0x0000000116007812 */ /* 0x000fe200078ec0ff */
[----:B------:R-:W-:Y:S01]  /*2a60*/  IMAD R51, R51, 0x30, RZ ;  /* 0x0000003033337824 */ /* 0x000fe200078e02ff */
[----:B01----:R-:W-:Y:S01]  /*2a70*/  SHF.R.U32.HI R3, RZ, 0x2, R18 ;  /* 0x00000002ff037819 */ /* 0x003fe20000011612 */
[----:B------:R-:W-:Y:S01]  /*2a80*/  UIADD3 UR39, UR40, UR39, URZ ;  /* 0x0000002728277290 */ /* 0x000fe2000fffe03f */
[----:B------:R-:W-:Y:S01]  /*2a90*/  LOP3.LUT R4, R18, 0x60, RZ, 0xc0, !PT ;  /* 0x0000006012047812 */ /* 0x000fe200078ec0ff */
[----:B------:R-:W-:Y:S01]  /*2aa0*/  IMAD.SHL.U32 R10, R0, 0x40, RZ ;  /* 0x00000040000a7824 */ /* 0x000fe200078e00ff */
[----:B------:R-:W-:Y:S01]  /*2ab0*/  LOP3.LUT R3, R3, 0x7, RZ, 0xc0, !PT ;  /* 0x0000000703037812 */ /* 0x000fe200078ec0ff */
[----:B------:R-:W-:Y:S01]  /*2ac0*/  IMAD.SHL.U32 R9, R50, 0x80, RZ ;  /* 0x0000008032097824 */ /* 0x000fe200078e00ff */
[----:B------:R-:W-:Y:S01]  /*2ad0*/  SHF.R.U32.HI R8, RZ, 0x1, R4 ;  /* 0x00000001ff087819 */ /* 0x000fe20000011604 */
[----:B------:R-:W-:Y:S01]  /*2ae0*/  UISETP.GT.U32.AND UP0, UPT, UR39, 0x4, UPT ;  /* 0x000000042700788c */ /* 0x000fe2000bf04070 */
[----:B------:R-:W-:Y:S01]  /*2af0*/  LOP3.LUT R4, R18, 0x3, RZ, 0xc0, !PT ;  /* 0x0000000312047812 */ /* 0x000fe200078ec0ff */
[----:B------:R-:W-:Y:S01]  /*2b00*/  ULDC UR7, c[0x0][0x284] ;  /* 0x0000a10000077ab9 */ /* 0x000fe20000000800 */
[--C-:B------:R-:W-:Y:S01]  /*2b10*/  IADD3 R5, RZ, -R8, -R3.reuse ;  /* 0x80000008ff057210 */ /* 0x100fe20007ffe803 */
[----:B------:R-:W-:Y:S01]  /*2b20*/  UISETP.LT.U32.AND UP0, UPT, UR40, 0x5, UP0 ;  /* 0x000000052800788c */ /* 0x000fe20008701070 */
[----:B------:R-:W-:Y:S01]  /*2b30*/  LOP3.LUT R3, R10, 0x40, R3, 0xe2, !PT ;  /* 0x000000400a037812 */ /* 0x000fe200078ee203 */
[----:B------:R-:W-:Y:S01]  /*2b40*/  IMAD.SHL.U32 R10, R18, 0x2, RZ ;  /* 0x00000002120a7824 */ /* 0x000fe200078e00ff */
[----:B------:R-:W-:Y:S01]  /*2b50*/  UISETP.GE.U32.AND UP1, UPT, UR40, 0x5, UPT ;  /* 0x000000052800788c */ /* 0x000fe2000bf26070 */
[----:B------:R-:W-:Y:S01]  /*2b60*/  SHF.R.S32.HI R15, RZ, 0x1f, R49 ;  /* 0x0000001fff0f7819 */ /* 0x000fe20000011431 */
[----:B------:R-:W-:Y:S01]  /*2b70*/  ULDC.64 UR8, c[0x0][0x5d0] ;  /* 0x0001740000087ab9 */ /* 0x000fe20000000a00 */
[----:B------:R-:W-:Y:S01]  /*2b80*/  UIMAD.WIDE.U32 UR4, UR39, -0x33333333, URZ ;  /* 0xcccccccd270478a5 */ /* 0x000fe2000f8e003f */
[C---:B------:R-:W-:Y:S01]  /*2b90*/  LOP3.LUT R10, R51.reuse, 0x6, R10, 0xf8, !PT ;  /* 0x00000006330a7812 */ /* 0x040fe200078ef80a */
[----:B------:R-:W-:Y:S01]  /*2ba0*/  USEL UR6, URZ, 0x1, !UP0 ;  /* 0x000000013f067887 */ /* 0x000fe2000c000000 */
[----:B------:R-:W-:Y:S01]  /*2bb0*/  IMAD R0, R0, -0x40, R5 ;  /* 0xffffffc000007824 */ /* 0x000fe200078e0205 */
[----:B--2---:R-:W-:Y:S01]  /*2bc0*/  ISETP.GE.AND P0, PT, R51, R6, PT ;  /* 0x000000063300720c */ /* 0x004fe20003f06270 */
[----:B------:R-:W-:Y:S01]  /*2bd0*/  IMAD R12, R4, -0x2, R6 ;  /* 0xfffffffe040c7824 */ /* 0x000fe200078e0206 */
[----:B------:R-:W-:Y:S01]  /*2be0*/  SHF.R.S32.HI R11, RZ, 0x1f, R10 ;  /* 0x0000001fff0b7819 */ /* 0x000fe2000001140a */
[----:B------:R-:W-:Y:S01]  /*2bf0*/  IMAD R4, R15, UR8, RZ ;  /* 0x000000080f047c24 */ /* 0x000fe2000f8e02ff */
[----:B------:R-:W-:Y:S01]  /*2c00*/  ISETP.GE.OR P0, PT, R9, UR7, P0 ;  /* 0x0000000709007c0c */ /* 0x000fe20008706670 */
[----:B------:R-:W-:Y:S01]  /*2c10*/  IMAD.WIDE R6, R50, 0x80, RZ ;  /* 0x0000008032067825 */ /* 0x000fe200078e02ff */
[----:B------:R-:W-:-:S02]  /*2c20*/  USHF.R.U32.HI UR4, URZ, 0x2, UR5 ;  /* 0x000000023f047899 */ /* 0x000fc40008011605 */
[----:B------:R-:W-:Y:S01]  /*2c30*/  ULOP3.LUT UR38, UR38, UR6, URZ, 0x3c, !UPT ;  /* 0x0000000626267292 */ /* 0x000fe2000f8e3c3f */
[C---:B------:R-:W-:Y:S01]  /*2c40*/  IMAD R13, R49.reuse, UR9, R4 ;  /* 0x00000009310d7c24 */ /* 0x040fe2000f8e0204 */
[----:B------:R-:W-:Y:S01]  /*2c50*/  LOP3.LUT R65, R6, R3, R8, 0xfe, !PT ;  /* 0x0000000306417212 */ /* 0x000fe200078efe08 */
[----:B------:R-:W-:Y:S01]  /*2c60*/  IMAD.WIDE.U32 R4, R49, UR8, R10 ;  /* 0x0000000831047c25 */ /* 0x000fe2000f8e000a */
[----:B------:R-:W-:Y:S01]  /*2c70*/  UIMAD UR39, UR4, -0x5, UR39 ;  /* 0xfffffffb042778a4 */ /* 0x000fe2000f8e0227 */
[----:B------:R-:W-:Y:S01]  /*2c80*/  IADD3 R3, -R9, UR7, R0 ;  /* 0x0000000709037c10 */ /* 0x000fe2000fffe100 */
[----:B------:R-:W-:Y:S01]  /*2c90*/  @UP1 ULOP3.LUT UR38, UR38, 0x1, UR4, 0x78, !UPT ;  /* 0x0000000126261892 */ /* 0x000fe2000f8e7804 */
[----:B------:R-:W-:Y:S02]  /*2ca0*/  IMAD.IADD R5, R5, 0x1, R13 ;  /* 0x0000000105057824 */ /* 0x000fe400078e020d */
[----:B------:R-:W-:Y:S02]  /*2cb0*/  IMAD.IADD R8, R12, 0x1, -R51 ;  /* 0x000000010c087824 */ /* 0x000fe400078e0a33 */
[----:B------:R-:W-:Y:S01]  /*2cc0*/  IMAD.MOV.U32 R0, RZ, RZ, -0x1 ;  /* 0xffffffffff007424 */ /* 0x000fe200078e00ff */
[----:B------:R-:W-:Y:S06]  /*2cd0*/  @P0 BRA `(.L_x_28) ;  /* 0x0000001800800947 */ /* 0x000fec0003800000 */
[----:B------:R-:W0:Y:S01]  /*2ce0*/  LDC.64 R58, c[0x0][0x5c8] ;  /* 0x00017200ff3a7b82 */ /* 0x000e220000000a00 */
[----:B-----5:R-:W-:Y:S01]  /*2cf0*/  FSETP.NEU.AND P0, PT, R48, RZ, PT ;  /* 0x000000ff3000720b */ /* 0x020fe20003f0d000 */
[----:B------:R-:W-:Y:S01]  /*2d00*/  BSSY B0, `(.L_x_28) ;  /* 0x000019d000007945 */ /* 0x000fe20003800000 */
[----:B------:R-:W-:-:S04]  /*2d10*/  ISETP.GT.AND P1, PT, R8, RZ, PT ;  /* 0x000000ff0800720c */ /* 0x000fc80003f24270 */
[----:B------:R-:W-:Y:S01]  /*2d20*/  ISETP.GT.AND P2, PT, R3, RZ, P1 ;  /* 0x000000ff0300720c */ /* 0x000fe20000f44270 */
[-C--:B0-----:R-:W-:Y:S02]  /*2d30*/  IMAD R12, R7, R58.reuse, RZ ;  /* 0x0000003a070c7224 */ /* 0x081fe400078e02ff */
[----:B------:R-:W-:-:S04]  /*2d40*/  IMAD.WIDE.U32 R50, R65, R58, R4 ;  /* 0x0000003a41327225 */ /* 0x000fc800078e0004 */
[----:B------:R-:W-:-:S04]  /*2d50*/  IMAD R5, R65, R59, R12 ;  /* 0x0000003b41057224 */ /* 0x000fc800078e020c */
[----:B------:R-:W-:Y:S01]  /*2d60*/  IMAD.IADD R67, R51, 0x1, R5 ;  /* 0x0000000133437824 */ /* 0x000fe200078e0205 */
[----:B------:R-:W-:Y:S06]  /*2d70*/  @!P0 BRA `(.L_x_29) ;  /* 0x00000010008c8947 */ /* 0x000fec0003800000 */
[----:B------:R-:W0:Y:S01]  /*2d80*/  LDC.64 R56, c[0x0][0x5b8] ;  /* 0x00016e00ff387b82 */ /* 0x000e220000000a00 */
[----:B------:R-:W-:-:S07]  /*2d90*/  ULDC.64 UR4, c[0x0][0x5c0] ;  /* 0x0001700000047ab9 */ /* 0x000fce0000000a00 */
[----:B------:R-:W1:Y:S08]  /*2da0*/  LDC.64 R60, c[0x0][0x5b0] ;  /* 0x00016c00ff3c7b82 */ /* 0x000e700000000a00 */
[----:B------:R-:W2:Y:S01]  /*2db0*/  LDC.64 R62, c[0x0][0x5a8] ;  /* 0x00016a00ff3e7b82 */ /* 0x000ea20000000a00 */
[-C--:B0-----:R-:W-:Y:S02]  /*2dc0*/  IMAD R4, R15, R56.reuse, RZ ;  /* 0x000000380f047224 */ /* 0x081fe400078e02ff */
[----:B------:R-:W-:-:S04]  /*2dd0*/  IMAD.WIDE.U32 R52, R49, R56, R10 ;  /* 0x0000003831347225 */ /* 0x000fc800078e000a */
[----:B------:R-:W-:Y:S02]  /*2de0*/  IMAD R55, R49, R57, R4 ;  /* 0x0000003931377224 */ /* 0x000fe400078e0204 */
[-C--:B-1----:R-:W-:Y:S02]  /*2df0*/  IMAD R6, R7, R60.reuse, RZ ;  /* 0x0000003c07067224 */ /* 0x082fe400078e02ff */
[----:B------:R-:W-:Y:S02]  /*2e00*/  IMAD.IADD R13, R53, 0x1, R55 ;  /* 0x00000001350d7824 */ /* 0x000fe400078e0237 */
[----:B------:R-:W-:Y:S02]  /*2e10*/  IMAD.MOV.U32 R12, RZ, RZ, R52 ;  /* 0x000000ffff0c7224 */ /* 0x000fe400078e0034 */
[C---:B------:R-:W-:Y:S02]  /*2e20*/  IMAD R57, R65.reuse, R61, R6 ;  /* 0x0000003d41397224 */ /* 0x040fe400078e0206 */
[----:B------:R-:W-:-:S04]  /*2e30*/  IMAD.WIDE.U32 R4, R65, R60, R12 ;  /* 0x0000003c41047225 */ /* 0x000fc800078e000c */
[----:B------:R-:W-:Y:S01]  /*2e40*/  IMAD.IADD R5, R5, 0x1, R57 ;  /* 0x0000000105057824 */ /* 0x000fe200078e0239 */
[----:B--2---:R-:W-:-:S04]  /*2e50*/  LEA R14, P0, R4, R62, 0x1 ;  /* 0x0000003e040e7211 */ /* 0x004fc800078008ff */
[----:B------:R-:W-:-:S05]  /*2e60*/  LEA.HI.X R15, R4, R63, R5, 0x1, P0 ;  /* 0x0000003f040f7211 */ /* 0x000fca00000f0c05 */
[----:B------:R0:W2:Y:S01]  /*2e70*/  @P2 LDG.E.LTC128B.U16 R9, desc[UR36][R14.64] ;  /* 0x000000240e092981 */ /* 0x0000a2000c1e1520 */
[----:B------:R-:W-:Y:S01]  /*2e80*/  LEA R6, P0, R50, UR4, 0x1 ;  /* 0x0000000432067c11 */ /* 0x000fe2000f8008ff */
[----:B------:R-:W-:Y:S01]  /*2e90*/  IMAD.WIDE.U32 R4, R65, R60, R10 ;  /* 0x0000003c41047225 */ /* 0x000fe200078e000a */
[----:B------:R-:W-:Y:S03]  /*2ea0*/  BSSY B1, `(.L_x_30) ;  /* 0x0000012000017945 */ /* 0x000fe60003800000 */
[----:B------:R-:W-:Y:S02]  /*2eb0*/  IMAD.IADD R5, R57, 0x1, R5 ;  /* 0x0000000139057824 */ /* 0x000fe400078e0205 */
[----:B------:R-:W-:Y:S01]  /*2ec0*/  IMAD.WIDE.U32 R20, R49, R56, R4 ;  /* 0x0000003831147225 */ /* 0x000fe200078e0004 */
[----:B0-----:R-:W-:-:S03]  /*2ed0*/  SHF.L.U64.HI R15, R60, 0x3, R61 ;  /* 0x000000033c0f7819 */ /* 0x001fc6000001023d */
[----:B------:R-:W-:Y:S01]  /*2ee0*/  IMAD.IADD R5, R55, 0x1, R21 ;  /* 0x0000000137057824 */ /* 0x000fe200078e0215 */
[----:B------:R-:W-:Y:S01]  /*2ef0*/  LEA R4, P4, R20, R62, 0x1 ;  /* 0x0000003e14047211 */ /* 0x000fe200078808ff */
[----:B------:R-:W-:-:S03]  /*2f00*/  IMAD.SHL.U32 R14, R60, 0x8, RZ ;  /* 0x000000083c0e7824 */ /* 0x000fc600078e00ff */
[----:B------:R-:W-:Y:S01]  /*2f10*/  LEA.HI.X R5, R20, R63, R5, 0x1, P4 ;  /* 0x0000003f14057211 */ /* 0x000fe200020f0c05 */
[----:B--2---:R-:W-:-:S04]  /*2f20*/  IMAD.U32 R7, R9, 0x10000, RZ ;  /* 0x0001000009077824 */ /* 0x004fc800078e00ff */
[----:B------:R-:W-:-:S04]  /*2f30*/  FMUL R7, R7, R48 ;  /* 0x0000003007077220 */ /* 0x000fc80000400000 */
[----:B------:R-:W-:Y:S01]  /*2f40*/  FFMA R40, R40, R23, R7 ;  /* 0x0000001728287223 */ /* 0x000fe20000000007 */
[----:B------:R-:W-:Y:S02]  /*2f50*/  LEA.HI.X R7, R50, UR5, R67, 0x1, P0 ;  /* 0x0000000532077c11 */ /* 0x000fe400080f0c43 */
[----:B------:R-:W-:Y:S02]  /*2f60*/  ISETP.GT.AND P0, PT, R8, 0x1, PT ;  /* 0x000000010800780c */ /* 0x000fe40003f04270 */
[----:B------:R-:W-:Y:S02]  /*2f70*/  F2FP.BF16.F32.PACK_AB R40, RZ, R40 ;  /* 0x00000028ff28723e */ /* 0x000fe400000010ff */
[----:B------:R-:W-:-:S03]  /*2f80*/  ISETP.GT.AND P3, PT, R3, RZ, P0 ;  /* 0x000000ff0300720c */ /* 0x000fc60000764270 */
[----:B------:R0:W-:Y:S10]  /*2f90*/  @P2 STG.E.U16 desc[UR36][R6.64], R40 ;  /* 0x0000002806002986 */ /* 0x0001f4000c101524 */
[----:B------:R-:W-:Y:S05]  /*2fa0*/  @!P3 BRA `(.L_x_31) ;  /* 0x000000000004b947 */ /* 0x000fea0003800000 */
[----:B------:R1:W5:Y:S02]  /*2fb0*/  LDG.E.LTC128B.U16 R9, desc[UR36][R4.64+0x2] ;  /* 0x0000022404097981 */ /* 0x000364000c1e1520 */
.L_x_31:
[----:B------:R-:W-:Y:S05]  /*2fc0*/  BSYNC B1 ;  /* 0x0000000000017941 */ /* 0x000fea0003800000 */
.L_x_30:
[----:B-----5:R-:W-:Y:S01]  /*2fd0*/  IMAD.U32 R51, R9, 0x10000, RZ ;  /* 0x0001000009337824 */ /* 0x020fe200078e00ff */
[----:B------:R-:W-:Y:S01]  /*2fe0*/  ISETP.GT.AND P1, PT, R3, 0x8, P1 ;  /* 0x000000080300780c */ /* 0x000fe20000f24270 */
[----:B------:R-:W-:Y:S01]  /*2ff0*/  IMAD.WIDE.U32 R20, R65, R60, R14 ;  /* 0x0000003c41147225 */ /* 0x000fe200078e000e */
[----:B0-----:R-:W-:-:S03]  /*3000*/  PRMT R40, R9, 0x7610, R40 ;  /* 0x0000761009287816 */ /* 0x001fc60000000028 */
[----:B------:R-:W-:Y:S01]  /*3010*/  FMUL R12, R51, R48 ;  /* 0x00000030330c7220 */ /* 0x000fe20000400000 */
[----:B------:R-:W-:Y:S01]  /*3020*/  IMAD.IADD R57, R57, 0x1, R21 ;  /* 0x0000000139397824 */ /* 0x000fe200078e0215 */
[----:B------:R-:W-:Y:S02]  /*3030*/  IADD3 R52, P2, R52, R20, RZ ;  /* 0x0000001434347210 */ /* 0x000fe40007f5e0ff */
[----:B------:R-:W-:-:S03]  /*3040*/  FFMA R12, R41, R23, R12 ;  /* 0x00000017290c7223 */ /* 0x000fc6000000000c */
[----:B------:R-:W-:Y:S02]  /*3050*/  IMAD.X R13, R57, 0x1, R13, P2 ;  /* 0x00000001390d7824 */ /* 0x000fe400010e060d */
[----:B------:R-:W-:Y:S02]  /*3060*/  F2FP.BF16.F32.PACK_AB R12, RZ, R12 ;  /* 0x0000000cff0c723e */ /* 0x000fe400000010ff */
[----:B------:R-:W-:Y:S02]  /*3070*/  LEA R14, P2, R52, R62, 0x1 ;  /* 0x0000003e340e7211 */ /* 0x000fe400078408ff */
[----:B------:R-:W-:Y:S02]  /*3080*/  PRMT R21, R12, 0x7610, R21 ;  /* 0x000076100c157816 */ /* 0x000fe40000000015 */
[----:B------:R-:W-:-:S03]  /*3090*/  LEA.HI.X R15, R52, R63, R13, 0x1, P2 ;  /* 0x0000003f340f7211 */ /* 0x000fc600010f0c0d */
[----:B------:R0:W-:Y:S04]  /*30a0*/  @P3 STG.E.U16 desc[UR36][R6.64+0x2], R21 ;  /* 0x0000021506003986 */ /* 0x0001e8000c101524 */
[----:B------:R-:W2:Y:S01]  /*30b0*/  @P1 LDG.E.LTC128B.U16 R40, desc[UR36][R14.64] ;  /* 0x000000240e281981 */ /* 0x000ea2000c1e1520 */
[----:B------:R-:W-:Y:S01]  /*30c0*/  IADD3 R20, P2, R10, R20, RZ ;  /* 0x000000140a147210 */ /* 0x000fe20007f5e0ff */
[----:B------:R-:W-:Y:S01]  /*30d0*/  BSSY B1, `(.L_x_32) ;  /* 0x0000011000017945 */ /* 0x000fe20003800000 */
[C---:B------:R-:W-:Y:S02]  /*30e0*/  SHF.L.U64.HI R13, R58.reuse, 0x4, R59 ;  /* 0x000000043a0d7819 */ /* 0x040fe4000001023b */
[----:B------:R-:W-:Y:S01]  /*30f0*/  ISETP.GT.AND P0, PT, R3, 0x8, P0 ;  /* 0x000000080300780c */ /* 0x000fe20000704270 */
[----:B0-----:R-:W-:Y:S01]  /*3100*/  IMAD.X R21, R11, 0x1, R57, P2 ;  /* 0x000000010b157824 */ /* 0x001fe200010e0639 */
[----:B------:R-:W-:Y:S01]  /*3110*/  LEA R12, P2, R58, R6, 0x4 ;  /* 0x000000063a0c7211 */ /* 0x000fe200078420ff */
[----:B------:R-:W-:-:S04]  /*3120*/  IMAD.WIDE.U32 R20, R49, R56, R20 ;  /* 0x0000003831147225 */ /* 0x000fc800078e0014 */
[----:B------:R-:W-:Y:S01]  /*3130*/  IMAD.X R13, R13, 0x1, R7, P2 ;  /* 0x000000010d0d7824 */ /* 0x000fe200010e0607 */
[----:B------:R-:W-:Y:S01]  /*3140*/  LEA R10, P3, R20, R62, 0x1 ;  /* 0x0000003e140a7211 */ /* 0x000fe200078608ff */
[----:B------:R-:W-:-:S05]  /*3150*/  IMAD.IADD R11, R55, 0x1, R21 ;  /* 0x00000001370b7824 */ /* 0x000fca00078e0215 */
[----:B------:R-:W-:Y:S01]  /*3160*/  LEA.HI.X R11, R20, R63, R11, 0x1, P3 ;  /* 0x0000003f140b7211 */ /* 0x000fe200018f0c0b */
[----:B--2---:R-:W-:-:S04]  /*3170*/  IMAD.U32 R9, R40, 0x10000, RZ ;  /* 0x0001000028097824 */ /* 0x004fc800078e00ff */
[----:B------:R-:W-:-:S04]  /*3180*/  FMUL R9, R9, R48 ;  /* 0x0000003009097220 */ /* 0x000fc80000400000 */
[----:B------:R-:W-:-:S05]  /*3190*/  FFMA R9, R42, R23, R9 ;  /* 0x000000172a097223 */ /* 0x000fca0000000009 */
[----:B------:R-:W-:-:S05]  /*31a0*/  F2FP.BF16.F32.PACK_AB R9, RZ, R9 ;  /* 0x00000009ff09723e */ /* 0x000fca00000010ff */
[----:B------:R0:W-:Y:S01]  /*31b0*/  @P1 STG.E.U16 desc[UR36][R12.64], R9 ;  /* 0x000000090c001986 */ /* 0x0001e2000c101524 */
[----:B------:R-:W-:Y:S05]  /*31c0*/  @!P0 BRA `(.L_x_33) ;  /* 0x0000000000048947 */ /* 0x000fea0003800000 */
[----:B------:R2:W5:Y:S02]  /*31d0*/  LDG.E.LTC128B.U16 R40, desc[UR36][R10.64+0x2] ;  /* 0x000002240a287981 */ /* 0x000564000c1e1520 */
.L_x_33:
[----:B------:R-:W-:Y:S05]  /*31e0*/  BSYNC B1 ;  /* 0x0000000000017941 */ /* 0x000fea0003800000 */
.L_x_32:
[----:B0----5:R-:W-:Y:S01]  /*31f0*/  IMAD.U32 R9, R40, 0x10000, RZ ;  /* 0x0001000028097824 */ /* 0x021fe200078e00ff */
[----:B------:R-:W-:Y:S01]  /*3200*/  ISETP.GT.AND P1, PT, R8, 0x8, PT ;  /* 0x000000080800780c */ /* 0x000fe20003f24270 */
[----:B------:R-:W-:Y:S02]  /*3210*/  BSSY B1, `(.L_x_34) ;  /* 0x0000008000017945 */ /* 0x000fe40003800000 */
[----:B------:R-:W-:Y:S01]  /*3220*/  FMUL R14, R9, R48 ;  /* 0x00000030090e7220 */ /* 0x000fe20000400000 */
[----:B------:R-:W-:-:S03]  /*3230*/  ISETP.GT.AND P2, PT, R3, RZ, P1 ;  /* 0x000000ff0300720c */ /* 0x000fc60000f44270 */
[----:B------:R-:W-:-:S05]  /*3240*/  FFMA R14, R43, R23, R14 ;  /* 0x000000172b0e7223 */ /* 0x000fca000000000e */
[----:B------:R-:W-:-:S05]  /*3250*/  F2FP.BF16.F32.PACK_AB R14, RZ, R14 ;  /* 0x0000000eff0e723e */ /* 0x000fca00000010ff */
[----:B------:R0:W-:Y:S01]  /*3260*/  @P0 STG.E.U16 desc[UR36][R12.64+0x2], R14 ;  /* 0x0000020e0c000986 */ /* 0x0001e2000c101524 */
[----:B------:R-:W-:Y:S05]  /*3270*/  @!P2 BRA `(.L_x_35) ;  /* 0x000000000004a947 */ /* 0x000fea0003800000 */
[----:B------:R3:W5:Y:S02]  /*3280*/  LDG.E.LTC128B.U16 R40, desc[UR36][R4.64+0x10] ;  /* 0x0000102404287981 */ /* 0x000764000c1e1520 */
.L_x_35:
[----:B------:R-:W-:Y:S05]  /*3290*/  BSYNC B1 ;  /* 0x0000000000017941 */ /* 0x000fea0003800000 */
.L_x_34:
[----:B-----5:R-:W-:Y:S01]  /*32a0*/  IMAD.U32 R9, R40, 0x10000, RZ ;  /* 0x0001000028097824 */ /* 0x020fe200078e00ff */
        /* <DEDUP_REMOVED lines=9> */
.L_x_37:
[----:B------:R-:W-:Y:S05]  /*3340*/  BSYNC B1 ;  /* 0x0000000000017941 */ /* 0x000fea0003800000 */
.L_x_36:
[----:B----45:R-:W-:Y:S01]  /*3350*/  IMAD.U32 R9, R40, 0x10000, RZ ;  /* 0x0001000028097824 */ /* 0x030fe200078e00ff */
[----:B------:R-:W-:Y:S01]  /*3360*/  ISETP.GT.AND P1, PT, R3, 0x8, P1 ;  /* 0x000000080300780c */ /* 0x000fe20000f24270 */
[----:B------:R-:W-:Y:S02]  /*3370*/  BSSY B1, `(.L_x_38) ;  /* 0x0000007000017945 */ /* 0x000fe40003800000 */
[----:B0-----:R-:W-:-:S04]  /*3380*/  FMUL R14, R9, R48 ;  /* 0x00000030090e7220 */ /* 0x001fc80000400000 */
[----:B------:R-:W-:-:S05]  /*3390*/  FFMA R14, R45, R23, R14 ;  /* 0x000000172d0e7223 */ /* 0x000fca000000000e */
[----:B------:R-:W-:-:S05]  /*33a0*/  F2FP.BF16.F32.PACK_AB R14, RZ, R14 ;  /* 0x0000000eff0e723e */ /* 0x000fca00000010ff */
[----:B------:R0:W-:Y:S01]  /*33b0*/  @P3 STG.E.U16 desc[UR36][R6.64+0x12], R14 ;  /* 0x0000120e06003986 */ /* 0x0001e2000c101524 */
[----:B------:R-:W-:Y:S05]  /*33c0*/  @!P1 BRA `(.L_x_39) ;  /* 0x0000000000049947 */ /* 0x000fea0003800000 */
[----:B------:R4:W5:Y:S02]  /*33d0*/  LDG.E.LTC128B.U16 R40, desc[UR36][R10.64+0x10] ;  /* 0x000010240a287981 */ /* 0x000964000c1e1520 */
.L_x_39:
[----:B------:R-:W-:Y:S05]  /*33e0*/  BSYNC B1 ;  /* 0x0000000000017941 */ /* 0x000fea0003800000 */
.L_x_38:
[----:B-----5:R-:W-:Y:S01]  /*33f0*/  IMAD.U32 R9, R40, 0x10000, RZ ;  /* 0x0001000028097824 */ /* 0x020fe200078e00ff */
[----:B------:R-:W-:Y:S01]  /*3400*/  ISETP.GT.AND P0, PT, R3, 0x8, P0 ;  /* 0x000000080300780c */ /* 0x000fe20000704270 */
[----:B------:R-:W-:Y:S02]  /*3410*/  BSSY B1, `(.L_x_40) ;  /* 0x0000007000017945 */ /* 0x000fe40003800000 */
[----:B------:R-:W-:-:S04]  /*3420*/  FMUL R9, R9, R48 ;  /* 0x0000003009097220 */ /* 0x000fc80000400000 */
[----:B------:R-:W-:-:S05]  /*3430*/  FFMA R9, R46, R23, R9 ;  /* 0x000000172e097223 */ /* 0x000fca0000000009 */
[----:B------:R-:W-:-:S05]  /*3440*/  F2FP.BF16.F32.PACK_AB R9, RZ, R9 ;  /* 0x00000009ff09723e */ /* 0x000fca00000010ff */
[----:B------:R0:W-:Y:S01]  /*3450*/  @P1 STG.E.U16 desc[UR36][R12.64+0x10], R9 ;  /* 0x000010090c001986 */ /* 0x0001e2000c101524 */
[----:B------:R-:W-:Y:S05]  /*3460*/  @!P0 BRA `(.L_x_41) ;  /* 0x0000000000048947 */ /* 0x000fea0003800000 */
[----:B------:R0:W5:Y:S02]  /*3470*/  LDG.E.LTC128B.U16 R40, desc[UR36][R10.64+0x12] ;  /* 0x000012240a287981 */ /* 0x000164000c1e1520 */
.L_x_41:
[----:B------:R-:W-:Y:S05]  /*3480*/  BSYNC B1 ;  /* 0x0000000000017941 */ /* 0x000fea0003800000 */
.L_x_40:
        /* <DEDUP_REMOVED lines=10> */
.L_x_43:
[----:B------:R-:W-:Y:S05]  /*3530*/  BSYNC B1 ;  /* 0x0000000000017941 */ /* 0x000fea0003800000 */
.L_x_42:
        /* <DEDUP_REMOVED lines=10> */
.L_x_45:
[----:B------:R-:W-:Y:S05]  /*35e0*/  BSYNC B1 ;  /* 0x0000000000017941 */ /* 0x000fea0003800000 */
.L_x_44:
[----:B0----5:R-:W-:Y:S01]  /*35f0*/  IMAD.U32 R9, R40, 0x10000, RZ ;  /* 0x0001000028097824 */ /* 0x021fe200078e00ff */
        /* <DEDUP_REMOVED lines=8> */
.L_x_47:
[----:B------:R-:W-:Y:S05]  /*3680*/  BSYNC B1 ;  /* 0x0000000000017941 */ /* 0x000fea0003800000 */
.L_x_46:
        /* <DEDUP_REMOVED lines=9> */
.L_x_49:
[----:B------:R-:W-:Y:S05]  /*3720*/  BSYNC B1 ;  /* 0x0000000000017941 */ /* 0x000fea0003800000 */
.L_x_48:
        /* <DEDUP_REMOVED lines=10> */
.L_x_51:
[----:B------:R-:W-:Y:S05]  /*37d0*/  BSYNC B1 ;  /* 0x0000000000017941 */ /* 0x000fea0003800000 */
.L_x_50:
        /* <DEDUP_REMOVED lines=10> */
.L_x_53:
[----:B------:R-:W-:Y:S05]  /*3880*/  BSYNC B1 ;  /* 0x0000000000017941 */ /* 0x000fea0003800000 */
.L_x_52:
        /* <DEDUP_REMOVED lines=9> */
.L_x_55:
[----:B------:R-:W-:Y:S05]  /*3920*/  BSYNC B1 ;  /* 0x0000000000017941 */ /* 0x000fea0003800000 */
.L_x_54:
        /* <DEDUP_REMOVED lines=9> */
.L_x_57:
[----:B------:R-:W-:Y:S05]  /*39c0*/  BSYNC B1 ;  /* 0x0000000000017941 */ /* 0x000fea0003800000 */
.L_x_56:
        /* <DEDUP_REMOVED lines=10> */
.L_x_59:
[----:B------:R-:W-:Y:S05]  /*3a70*/  BSYNC B1 ;  /* 0x0000000000017941 */ /* 0x000fea0003800000 */
.L_x_58:
        /* <DEDUP_REMOVED lines=10> */
.L_x_61:
[----:B------:R-:W-:Y:S05]  /*3b20*/  BSYNC B1 ;  /* 0x0000000000017941 */ /* 0x000fea0003800000 */
.L_x_60:
        /* <DEDUP_REMOVED lines=9> */
.L_x_63:
[----:B------:R-:W-:Y:S05]  /*3bc0*/  BSYNC B1 ;  /* 0x0000000000017941 */ /* 0x000fea0003800000 */
.L_x_62:
        /* <DEDUP_REMOVED lines=9> */
.L_x_65:
[----:B------:R-:W-:Y:S05]  /*3c60*/  BSYNC B1 ;  /* 0x0000000000017941 */ /* 0x000fea0003800000 */
.L_x_64:
        /* <DEDUP_REMOVED lines=10> */
.L_x_67:
[----:B------:R-:W-:Y:S05]  /*3d10*/  BSYNC B1 ;  /* 0x0000000000017941 */ /* 0x000fea0003800000 */
.L_x_66:
        /* <DEDUP_REMOVED lines=10> */
.L_x_69:
[----:B------:R-:W-:Y:S05]  /*3dc0*/  BSYNC B1 ;  /* 0x0000000000017941 */ /* 0x000fea0003800000 */
.L_x_68:
[----:B01-3-5:R-:W-:Y:S01]  /*3dd0*/  IMAD.U32 R5, R40, 0x10000, RZ ;  /* 0x0001000028057824 */ /* 0x02bfe200078e00ff */
        /* <DEDUP_REMOVED lines=8> */
.L_x_71:
[----:B------:R-:W-:Y:S05]  /*3e60*/  BSYNC B1 ;  /* 0x0000000000017941 */ /* 0x000fea0003800000 */
.L_x_70:
[----:B-----5:R-:W-:Y:S01]  /*3e70*/  IMAD.U32 R5, R40, 0x10000, RZ ;  /* 0x0001000028057824 */ /* 0x020fe200078e00ff */
[----:B------:R-:W-:Y:S01]  /*3e80*/  ISETP.GT.AND P0, PT, R3, 0x8, P0 ;  /* 0x000000080300780c */ /* 0x000fe20000704270 */
[----:B0-----:R-:W-:Y:S01]  /*3e90*/  @P1 IMAD.MOV.U32 R4, RZ, RZ, R12 ;  /* 0x000000ffff041224 */ /* 0x001fe200078e000c */
[----:B------:R-:W-:Y:S01]  /*3ea0*/  BSSY B1, `(.L_x_72) ;  /* 0x0000009000017945 */ /* 0x000fe20003800000 */
[----:B------:R-:W-:-:S04]  /*3eb0*/  FMUL R5, R5, R48 ;  /* 0x0000003005057220 */ /* 0x000fc80000400000 */
[----:B------:R-:W-:-:S05]  /*3ec0*/  FFMA R5, R30, R23, R5 ;  /* 0x000000171e057223 */ /* 0x000fca0000000005 */
[----:B------:R-:W-:-:S04]  /*3ed0*/  F2FP.BF16.F32.PACK_AB R5, RZ, R5 ;  /* 0x00000005ff05723e */ /* 0x000fc800000010ff */
[----:B------:R-:W-:Y:S01]  /*3ee0*/  PRMT R6, R5, 0x7610, R6 ;  /* 0x0000761005067816 */ /* 0x000fe20000000006 */
[----:B------:R-:W-:-:S05]  /*3ef0*/  @P1 IMAD.MOV.U32 R5, RZ, RZ, R13 ;  /* 0x000000ffff051224 */ /* 0x000fca00078e000d */
[----:B------:R0:W-:Y:S01]  /*3f00*/  @P1 STG.E.U16 desc[UR36][R4.64+0x50], R6 ;  /* 0x0000500604001986 */ /* 0x0001e2000c101524 */
[----:B------:R-:W-:Y:S05]  /*3f10*/  @!P0 BRA `(.L_x_73) ;  /* 0x0000000000048947 */ /* 0x000fea0003800000 */
[----:B------:R3:W5:Y:S02]  /*3f20*/  LDG.E.LTC128B.U16 R40, desc[UR36][R10.64+0x52] ;  /* 0x000052240a287981 */ /* 0x000764000c1e1520 */
.L_x_73:
[----:B------:R-:W-:Y:S05]  /*3f30*/  BSYNC B1 ;  /* 0x0000000000017941 */ /* 0x000fea0003800000 */
.L_x_72:
[----:B------:R-:W-:Y:S05]  /*3f40*/  @!P0 BRA `(.L_x_74) ;  /* 0x0000000400e08947 */ /* 0x000fea0003800000 */
[----:B-----5:R-:W-:-:S04]  /*3f50*/  IMAD.U32 R3, R40, 0x10000, RZ ;  /* 0x0001000028037824 */ /* 0x020fc800078e00ff */
[----:B0-----:R-:W-:-:S04]  /*3f60*/  FMUL R4, R3, R48 ;  /* 0x0000003003047220 */ /* 0x001fc80000400000 */
[----:B------:R-:W-:-:S05]  /*3f70*/  FFMA R4, R31, R23, R4 ;  /* 0x000000171f047223 */ /* 0x000fca0000000004 */
[----:B------:R-:W-:-:S05]  /*3f80*/  F2FP.BF16.F32.PACK_AB R4, RZ, R4 ;  /* 0x00000004ff04723e */ /* 0x000fca00000010ff */
[----:B------:R0:W-:Y:S01]  /*3f90*/  STG.E.U16 desc[UR36][R12.64+0x52], R4 ;  /* 0x000052040c007986 */ /* 0x0001e2000c101524 */
[----:B------:R-:W-:Y:S05]  /*3fa0*/  BRA `(.L_x_74) ;  /* 0x0000000400c87947 */ /* 0x000fea0003800000 */
.L_x_29:
[----:B------:R-:W-:Y:S01]  /*3fb0*/  ULDC.64 UR4, c[0x0][0x5c0] ;  /* 0x0001700000047ab9 */ /* 0x000fe20000000a00 */
[----:B------:R-:W-:Y:S01]  /*3fc0*/  ISETP.GT.AND P3, PT, R8, 0x1, PT ;  /* 0x000000010800780c */ /* 0x000fe20003f64270 */
[-C--:B------:R-:W-:Y:S01]  /*3fd0*/  FMUL R40, R40, R23.reuse ;  /* 0x0000001728287220 */ /* 0x080fe20000400000 */
[----:B------:R-:W-:Y:S01]  /*3fe0*/  LEA R4, P0, R50, UR4, 0x1 ;  /* 0x0000000432047c11 */ /* 0x000fe2000f8008ff */
[-C--:B------:R-:W-:Y:S01]  /*3ff0*/  FMUL R41, R41, R23.reuse ;  /* 0x0000001729297220 */ /* 0x080fe20000400000 */
[----:B------:R-:W-:Y:S01]  /*4000*/  ISETP.GT.AND P1, PT, R3, 0x8, P1 ;  /* 0x000000080300780c */ /* 0x000fe20000f24270 */
[-C--:B------:R-:W-:Y:S01]  /*4010*/  FMUL R42, R42, R23.reuse ;  /* 0x000000172a2a7220 */ /* 0x080fe20000400000 */
[----:B------:R-:W-:Y:S01]  /*4020*/  LEA.HI.X R5, R50, UR5, R67, 0x1, P0 ;  /* 0x0000000532057c11 */ /* 0x000fe200080f0c43 */
[-C--:B------:R-:W-:Y:S01]  /*4030*/  FMUL R43, R43, R23.reuse ;  /* 0x000000172b2b7220 */ /* 0x080fe20000400000 */
[----:B------:R-:W-:Y:S01]  /*4040*/  ISETP.GT.AND P0, PT, R3, RZ, P3 ;  /* 0x000000ff0300720c */ /* 0x000fe20001f04270 */
[-C--:B------:R-:W-:Y:S01]  /*4050*/  FMUL R44, R44, R23.reuse ;  /* 0x000000172c2c7220 */ /* 0x080fe20000400000 */
[----:B------:R-:W-:Y:S01]  /*4060*/  F2FP.BF16.F32.PACK_AB R40, RZ, R40 ;  /* 0x00000028ff28723e */ /* 0x000fe200000010ff */
[----:B------:R-:W-:Y:S01]  /*4070*/  FMUL R45, R45, R23 ;  /* 0x000000172d2d7220 */ /* 0x000fe20000400000 */
[----:B------:R-:W-:Y:S01]  /*4080*/  F2FP.BF16.F32.PACK_AB R41, RZ, R41 ;  /* 0x00000029ff29723e */ /* 0x000fe200000010ff */
[-C--:B------:R-:W-:Y:S01]  /*4090*/  FMUL R46, R46, R23.reuse ;  /* 0x000000172e2e7220 */ /* 0x080fe20000400000 */
[----:B------:R-:W-:Y:S01]  /*40a0*/  ISETP.GT.AND P3, PT, R3, 0x8, P3 ;  /* 0x000000080300780c */ /* 0x000fe20001f64270 */
[----:B------:R-:W-:Y:S01]  /*40b0*/  @P2 STG.E.U16 desc[UR36][R4.64], R40 ;  /* 0x0000002804002986 */ /* 0x000fe2000c101524 */
[----:B------:R-:W-:Y:S01]  /*40c0*/  ISETP.GT.AND P2, PT, R8, 0x8, PT ;  /* 0x000000080800780c */ /* 0x000fe20003f44270 */
[-C--:B------:R-:W-:Y:S01]  /*40d0*/  FMUL R47, R47, R23.reuse ;  /* 0x000000172f2f7220 */ /* 0x080fe20000400000 */
[----:B------:R-:W-:Y:S01]  /*40e0*/  SHF.L.U64.HI R59, R58, 0x4, R59 ;  /* 0x000000043a3b7819 */ /* 0x000fe2000001023b */
[-C--:B------:R-:W-:Y:S01]  /*40f0*/  FMUL R32, R32, R23.reuse ;  /* 0x0000001720207220 */ /* 0x080fe20000400000 */
[----:B------:R-:W-:Y:S01]  /*4100*/  LEA R6, P4, R58, R4, 0x4 ;  /* 0x000000043a067211 */ /* 0x000fe200078820ff */
[----:B------:R-:W-:Y:S01]  /*4110*/  @P0 STG.E.U16 desc[UR36][R4.64+0x2], R41 ;  /* 0x0000022904000986 */ /* 0x000fe2000c101524 */
[----:B------:R-:W-:Y:S01]  /*4120*/  ISETP.GT.AND P5, PT, R3, RZ, P2 ;  /* 0x000000ff0300720c */ /* 0x000fe200017a4270 */
[-C--:B------:R-:W-:Y:S01]  /*4130*/  FMUL R33, R33, R23.reuse ;  /* 0x0000001721217220 */ /* 0x080fe20000400000 */
[----:B------:R-:W-:Y:S01]  /*4140*/  ISETP.GT.AND P0, PT, R8, 0x9, PT ;  /* 0x000000090800780c */ /* 0x000fe20003f04270 */
[----:B------:R-:W-:Y:S01]  /*4150*/  IMAD.X R7, R59, 0x1, R5, P4 ;  /* 0x000000013b077824 */ /* 0x000fe200020e0605 */
[----:B------:R-:W-:Y:S01]  /*4160*/  F2FP.BF16.F32.PACK_AB R42, RZ, R42 ;  /* 0x0000002aff2a723e */ /* 0x000fe200000010ff */
[----:B------:R-:W-:Y:S01]  /*4170*/  FMUL R34, R34, R23 ;  /* 0x0000001722227220 */ /* 0x000fe20000400000 */
[----:B------:R-:W-:Y:S01]  /*4180*/  F2FP.BF16.F32.PACK_AB R43, RZ, R43 ;  /* 0x0000002bff2b723e */ /* 0x000fe200000010ff */
[-C--:B------:R-:W-:Y:S01]  /*4190*/  FMUL R35, R35, R23.reuse ;  /* 0x0000001723237220 */ /* 0x080fe20000400000 */
[C---:B------:R-:W-:Y:S01]  /*41a0*/  ISETP.GT.AND P4, PT, R3.reuse, RZ, P0 ;  /* 0x000000ff0300720c */ /* 0x040fe20000784270 */
[----:B------:R-:W-:Y:S01]  /*41b0*/  @P1 STG.E.U16 desc[UR36][R6.64], R42 ;  /* 0x0000002a06001986 */ /* 0x000fe2000c101524 */
[----:B------:R-:W-:Y:S01]  /*41c0*/  F2FP.BF16.F32.PACK_AB R44, RZ, R44 ;  /* 0x0000002cff2c723e */ /* 0x000fe200000010ff */
[-C--:B------:R-:W-:Y:S01]  /*41d0*/  FMUL R36, R36, R23.reuse ;  /* 0x0000001724247220 */ /* 0x080fe20000400000 */
[----:B------:R-:W-:Y:S01]  /*41e0*/  ISETP.GT.AND P2, PT, R3, 0x8, P2 ;  /* 0x000000080300780c */ /* 0x000fe20001744270 */
[----:B------:R-:W-:Y:S01]  /*41f0*/  @P3 STG.E.U16 desc[UR36][R6.64+0x2], R43 ;  /* 0x0000022b06003986 */ /* 0x000fe2000c101524 */
[----:B------:R-:W-:Y:S01]  /*4200*/  ISETP.GT.AND P3, PT, R8, 0x10, PT ;  /* 0x000000100800780c */ /* 0x000fe20003f64270 */
[----:B------:R-:W-:Y:S01]  /*4210*/  FMUL R37, R37, R23 ;  /* 0x0000001725257220 */ /* 0x000fe20000400000 */
[----:B------:R-:W-:Y:S01]  /*4220*/  F2FP.BF16.F32.PACK_AB R45, RZ, R45 ;  /* 0x0000002dff2d723e */ /* 0x000fe200000010ff */
[----:B------:R-:W-:Y:S01]  /*4230*/  @P5 STG.E.U16 desc[UR36][R4.64+0x10], R44 ;  /* 0x0000102c04005986 */ /* 0x000fe2000c101524 */
[C---:B------:R-:W-:Y:S01]  /*4240*/  ISETP.GT.AND P0, PT, R3.reuse, 0x8, P0 ;  /* 0x000000080300780c */ /* 0x040fe20000704270 */
[-C--:B------:R-:W-:Y:S01]  /*4250*/  FMUL R38, R38, R23.reuse ;  /* 0x0000001726267220 */ /* 0x080fe20000400000 */
[----:B------:R-:W-:Y:S01]  /*4260*/  ISETP.GT.AND P5, PT, R3, RZ, P3 ;  /* 0x000000ff0300720c */ /* 0x000fe20001fa4270 */
[----:B------:R-:W-:Y:S01]  /*4270*/  @P4 STG.E.U16 desc[UR36][R4.64+0x12], R45 ;  /* 0x0000122d04004986 */ /* 0x000fe2000c101524 */
[----:B------:R-:W-:Y:S01]  /*4280*/  ISETP.GT.AND P1, PT, R8, 0x11, PT ;  /* 0x000000110800780c */ /* 0x000fe20003f24270 */
[-C--:B------:R-:W-:Y:S01]  /*4290*/  FMUL R39, R39, R23.reuse ;  /* 0x0000001727277220 */ /* 0x080fe20000400000 */
[----:B------:R-:W-:Y:S01]  /*42a0*/  F2FP.BF16.F32.PACK_AB R46, RZ, R46 ;  /* 0x0000002eff2e723e */ /* 0x000fe200000010ff */
[-C--:B------:R-:W-:Y:S01]  /*42b0*/  FMUL R24, R24, R23.reuse ;  /* 0x0000001718187220 */ /* 0x080fe20000400000 */
[----:B------:R-:W-:Y:S01]  /*42c0*/  ISETP.GT.AND P4, PT, R3, RZ, P1 ;  /* 0x000000ff0300720c */ /* 0x000fe20000f84270 */
[----:B------:R-:W-:Y:S01]  /*42d0*/  FMUL R25, R25, R23 ;  /* 0x0000001719197220 */ /* 0x000fe20000400000 */
[----:B------:R-:W-:Y:S01]  /*42e0*/  F2FP.BF16.F32.PACK_AB R47, RZ, R47 ;  /* 0x0000002fff2f723e */ /* 0x000fe200000010ff */
[----:B------:R-:W-:Y:S01]  /*42f0*/  @P2 STG.E.U16 desc[UR36][R6.64+0x10], R46 ;  /* 0x0000102e06002986 */ /* 0x000fe2000c101524 */
[----:B------:R-:W-:Y:S01]  /*4300*/  F2FP.BF16.F32.PACK_AB R32, RZ, R32 ;  /* 0x00000020ff20723e */ /* 0x000fe200000010ff */
[----:B------:R-:W-:Y:S01]  /*4310*/  FMUL R26, R26, R23 ;  /* 0x000000171a1a7220 */ /* 0x000fe20000400000 */
[----:B------:R-:W-:Y:S01]  /*4320*/  F2FP.BF16.F32.PACK_AB R33, RZ, R33 ;  /* 0x00000021ff21723e */ /* 0x000fe200000010ff */
[----:B------:R-:W-:Y:S01]  /*4330*/  @P0 STG.E.U16 desc[UR36][R6.64+0x12], R47 ;  /* 0x0000122f06000986 */ /* 0x000fe2000c101524 */
[----:B------:R-:W-:Y:S01]  /*4340*/  ISETP.GT.AND P0, PT, R3, 0x8, P3 ;  /* 0x000000080300780c */ /* 0x000fe20001f04270 */
[-C--:B------:R-:W-:Y:S01]  /*4350*/  FMUL R27, R27, R23.reuse ;  /* 0x000000171b1b7220 */ /* 0x080fe20000400000 */
[----:B------:R-:W-:Y:S01]  /*4360*/  F2FP.BF16.F32.PACK_AB R34, RZ, R34 ;  /* 0x00000022ff22723e */ /* 0x000fe200000010ff */
[----:B------:R-:W-:Y:S01]  /*4370*/  @P5 STG.E.U16 desc[UR36][R4.64+0x20], R32 ;  /* 0x0000202004005986 */ /* 0x000fe2000c101524 */
[----:B------:R-:W-:Y:S01]  /*4380*/  ISETP.GT.AND P5, PT, R3, 0x8, P1 ;  /* 0x000000080300780c */ /* 0x000fe20000fa4270 */
[-C--:B------:R-:W-:Y:S01]  /*4390*/  FMUL R28, R28, R23.reuse ;  /* 0x000000171c1c7220 */ /* 0x080fe20000400000 */
[C---:B------:R-:W-:Y:S01]  /*43a0*/  ISETP.GT.AND P1, PT, R8.reuse, 0x19, PT ;  /* 0x000000190800780c */ /* 0x040fe20003f24270 */
[----:B------:R-:W-:Y:S01]  /*43b0*/  @P4 STG.E.U16 desc[UR36][R4.64+0x22], R33 ;  /* 0x0000222104004986 */ /* 0x000fe2000c101524 */
[----:B------:R-:W-:Y:S01]  /*43c0*/  ISETP.GT.AND P4, PT, R8, 0x18, PT ;  /* 0x000000180800780c */ /* 0x000fe20003f84270 */
[----:B------:R-:W-:Y:S01]  /*43d0*/  FMUL R29, R29, R23 ;  /* 0x000000171d1d7220 */ /* 0x000fe20000400000 */
[----:B------:R-:W-:Y:S01]  /*43e0*/  F2FP.BF16.F32.PACK_AB R35, RZ, R35 ;  /* 0x00000023ff23723e */ /* 0x000fe200000010ff */
[-C--:B------:R-:W-:Y:S01]  /*43f0*/  FMUL R30, R30, R23.reuse ;  /* 0x000000171e1e7220 */ /* 0x080fe20000400000 */
[C---:B------:R-:W-:Y:S01]  /*4400*/  ISETP.GT.AND P2, PT, R3.reuse, RZ, P4 ;  /* 0x000000ff0300720c */ /* 0x040fe20002744270 */
[----:B------:R-:W-:Y:S01]  /*4410*/  @P0 STG.E.U16 desc[UR36][R6.64+0x20], R34 ;  /* 0x0000202206000986 */ /* 0x000fe2000c101524 */
[----:B------:R-:W-:Y:S01]  /*4420*/  ISETP.GT.AND P3, PT, R3, RZ, P1 ;  /* 0x000000ff0300720c */ /* 0x000fe20000f64270 */
[----:B------:R-:W-:Y:S01]  /*4430*/  FMUL R31, R31, R23 ;  /* 0x000000171f1f7220 */ /* 0x000fe20000400000 */
[C---:B------:R-:W-:Y:S01]  /*4440*/  ISETP.GT.AND P4, PT, R3.reuse, 0x8, P4 ;  /* 0x000000080300780c */ /* 0x040fe20002784270 */
[----:B------:R-:W-:Y:S01]  /*4450*/  @P5 STG.E.U16 desc[UR36][R6.64+0x22], R35 ;  /* 0x0000222306005986 */ /* 0x000fe2000c101524 */
[----:B------:R-:W-:-:S02]  /*4460*/  ISETP.GT.AND P5, PT, R3, 0x8, P1 ;  /* 0x000000080300780c */ /* 0x000fc40000fa4270 */
[----:B------:R-:W-:Y:S02]  /*4470*/  F2FP.BF16.F32.PACK_AB R36, RZ, R36 ;  /* 0x00000024ff24723e */ /* 0x000fe400000010ff */
[----:B------:R-:W-:Y:S02]  /*4480*/  F2FP.BF16.F32.PACK_AB R37, RZ, R37 ;  /* 0x00000025ff25723e */ /* 0x000fe400000010ff */
[----:B------:R-:W-:Y:S01]  /*4490*/  F2FP.BF16.F32.PACK_AB R38, RZ, R38 ;  /* 0x00000026ff26723e */ /* 0x000fe200000010ff */
[----:B------:R-:W-:Y:S01]  /*44a0*/  @P2 STG.E.U16 desc[UR36][R4.64+0x30], R36 ;  /* 0x0000302404002986 */ /* 0x000fe2000c101524 */
[----:B------:R-:W-:Y:S02]  /*44b0*/  F2FP.BF16.F32.PACK_AB R39, RZ, R39 ;  /* 0x00000027ff27723e */ /* 0x000fe400000010ff */
[C---:B------:R-:W-:Y:S01]  /*44c0*/  ISETP.GT.AND P2, PT, R8.reuse, 0x21, PT ;  /* 0x000000210800780c */ /* 0x040fe20003f44270 */
[----:B------:R-:W-:Y:S01]  /*44d0*/  @P3 STG.E.U16 desc[UR36][R4.64+0x32], R37 ;  /* 0x0000322504003986 */ /* 0x000fe2000c101524 */
[----:B------:R-:W-:-:S02]  /*44e0*/  ISETP.GT.AND P3, PT, R8, 0x20, PT ;  /* 0x000000200800780c */ /* 0x000fc40003f64270 */
[----:B------:R-:W-:Y:S01]  /*44f0*/  F2FP.BF16.F32.PACK_AB R24, RZ, R24 ;  /* 0x00000018ff18723e */ /* 0x000fe200000010ff */
[----:B------:R-:W-:Y:S01]  /*4500*/  @P4 STG.E.U16 desc[UR36][R6.64+0x30], R38 ;  /* 0x0000302606004986 */ /* 0x000fe2000c101524 */
[C---:B------:R-:W-:Y:S02]  /*4510*/  ISETP.GT.AND P4, PT, R3.reuse, RZ, P2 ;  /* 0x000000ff0300720c */ /* 0x040fe40001784270 */
[----:B------:R-:W-:Y:S01]  /*4520*/  F2FP.BF16.F32.PACK_AB R25, RZ, R25 ;  /* 0x00000019ff19723e */ /* 0x000fe200000010ff */
[----:B------:R-:W-:Y:S01]  /*4530*/  @P5 STG.E.U16 desc[UR36][R6.64+0x32], R39 ;  /* 0x0000322706005986 */ /* 0x000fe2000c101524 */
[----:B------:R-:W-:Y:S02]  /*4540*/  ISETP.GT.AND P5, PT, R3, RZ, P3 ;  /* 0x000000ff0300720c */ /* 0x000fe40001fa4270 */
[C---:B------:R-:W-:Y:S02]  /*4550*/  ISETP.GT.AND P1, PT, R8.reuse, 0x28, PT ;  /* 0x000000280800780c */ /* 0x040fe40003f24270 */
[----:B------:R-:W-:-:S02]  /*4560*/  ISETP.GT.AND P0, PT, R8, 0x29, PT ;  /* 0x000000290800780c */ /* 0x000fc40003f04270 */
[C---:B------:R-:W-:Y:S02]  /*4570*/  ISETP.GT.AND P3, PT, R3.reuse, 0x8, P3 ;  /* 0x000000080300780c */ /* 0x040fe40001f64270 */
[C---:B------:R-:W-:Y:S02]  /*4580*/  ISETP.GT.AND P2, PT, R3.reuse, 0x8, P2 ;  /* 0x000000080300780c */ /* 0x040fe40001744270 */
[----:B------:R-:W-:Y:S02]  /*4590*/  F2FP.BF16.F32.PACK_AB R26, RZ, R26 ;  /* 0x0000001aff1a723e */ /* 0x000fe400000010ff */
[----:B------:R-:W-:Y:S01]  /*45a0*/  F2FP.BF16.F32.PACK_AB R27, RZ, R27 ;  /* 0x0000001bff1b723e */ /* 0x000fe200000010ff */
[----:B------:R-:W-:Y:S01]  /*45b0*/  @P5 STG.E.U16 desc[UR36][R4.64+0x40], R24 ;  /* 0x0000401804005986 */ /* 0x000fe2000c101524 */
[C---:B------:R-:W-:Y:S02]  /*45c0*/  ISETP.GT.AND P5, PT, R3.reuse, RZ, P0 ;  /* 0x000000ff0300720c */ /* 0x040fe400007a4270 */
[C---:B------:R-:W-:Y:S01]  /*45d0*/  ISETP.GT.AND P0, PT, R3.reuse, 0x8, P0 ;  /* 0x000000080300780c */ /* 0x040fe20000704270 */
[----:B------:R-:W-:Y:S01]  /*45e0*/  @P4 STG.E.U16 desc[UR36][R4.64+0x42], R25 ;  /* 0x0000421904004986 */ /* 0x000fe2000c101524 */
[----:B------:R-:W-:-:S02]  /*45f0*/  ISETP.GT.AND P4, PT, R3, RZ, P1 ;  /* 0x000000ff0300720c */ /* 0x000fc40000f84270 */
[----:B------:R-:W-:Y:S01]  /*4600*/  ISETP.GT.AND P1, PT, R3, 0x8, P1 ;  /* 0x000000080300780c */ /* 0x000fe20000f24270 */
[----:B------:R-:W-:Y:S01]  /*4610*/  @P3 STG.E.U16 desc[UR36][R6.64+0x40], R26 ;  /* 0x0000401a06003986 */ /* 0x000fe2000c101524 */
[----:B------:R-:W-:Y:S02]  /*4620*/  F2FP.BF16.F32.PACK_AB R28, RZ, R28 ;  /* 0x0000001cff1c723e */ /* 0x000fe400000010ff */
[----:B------:R-:W-:Y:S01]  /*4630*/  F2FP.BF16.F32.PACK_AB R29, RZ, R29 ;  /* 0x0000001dff1d723e */ /* 0x000fe200000010ff */
[----:B------:R-:W-:Y:S01]  /*4640*/  @P2 STG.E.U16 desc[UR36][R6.64+0x42], R27 ;  /* 0x0000421b06002986 */ /* 0x000fe2000c101524 */
[----:B------:R-:W-:Y:S02]  /*4650*/  F2FP.BF16.F32.PACK_AB R30, RZ, R30 ;  /* 0x0000001eff1e723e */ /* 0x000fe400000010ff */
[----:B------:R-:W-:-:S03]  /*4660*/  F2FP.BF16.F32.PACK_AB R31, RZ, R31 ;  /* 0x0000001fff1f723e */ /* 0x000fc600000010ff */
[----:B------:R-:W-:Y:S04]  /*4670*/  @P4 STG.E.U16 desc[UR36][R4.64+0x50], R28 ;  /* 0x0000501c04004986 */ /* 0x000fe8000c101524 */
[----:B------:R0:W-:Y:S02]  /*4680*/  @P5 STG.E.U16 desc[UR36][R4.64+0x52], R29 ;  /* 0x0000521d04005986 */ /* 0x0001e4000c101524 */
[----:B0-----:R-:W-:Y:S02]  /*4690*/  @P1 IMAD.MOV.U32 R4, RZ, RZ, R6 ;  /* 0x000000ffff041224 */ /* 0x001fe400078e0006 */
[----:B------:R-:W-:-:S05]  /*46a0*/  @P1 IMAD.MOV.U32 R5, RZ, RZ, R7 ;  /* 0x000000ffff051224 */ /* 0x000fca00078e0007 */
[----:B------:R0:W-:Y:S04]  /*46b0*/  @P1 STG.E.U16 desc[UR36][R4.64+0x50], R30 ;  /* 0x0000501e04001986 */ /* 0x0001e8000c101524 */
[----:B------:R0:W-:Y:S02]  /*46c0*/  @P0 STG.E.U16 desc[UR36][R6.64+0x52], R31 ;  /* 0x0000521f06000986 */ /* 0x0001e4000c101524 */
.L_x_74:
[----:B------:R-:W-:Y:S05]  /*46d0*/  BSYNC B0 ;  /* 0x0000000000007941 */ /* 0x000fea0003800000 */
.L_x_28:
[----:B------:R-:W-:Y:S01]  /*46e0*/  ULDC UR4, c[0x0][0xc] ;  /* 0x0000030000047ab9 */ /* 0x000fe20000000800 */
[----:B------:R-:W-:Y:S01]  /*46f0*/  ULDC UR5, c[0x0][0x10] ;  /* 0x0000040000057ab9 */ /* 0x000fe20000000800 */
[----:B------:R-:W1:Y:S01]  /*4700*/  LDC R3, c[0x0][0x14] ;  /* 0x00000500ff037b82 */ /* 0x000e620000000800 */
[----:B------:R-:W-:Y:S01]  /*4710*/  UIMAD.WIDE.U32 UR4, UR4, UR5, URZ ;  /* 0x00000005040472a5 */ /* 0x000fe2000f8e003f */
[----:B------:R-:W-:Y:S02]  /*4720*/  IMAD.MOV.U32 R51, RZ, RZ, -0x1 ;  /* 0xffffffffff337424 */ /* 0x000fe400078e00ff */
[----:B------:R-:W-:-:S03]  /*4730*/  IMAD.MOV.U32 R49, RZ, RZ, -0x1 ;  /* 0xffffffffff317424 */ /* 0x000fc600078e00ff */
[----:B-1----:R-:W-:-:S04]  /*4740*/  IMAD.WIDE.U32 R16, R3, UR4, R16 ;  /* 0x0000000403107c25 */ /* 0x002fc8000f8e0010 */
[----:B------:R-:W-:Y:S01]  /*4750*/  IMAD R3, R3, UR5, RZ ;  /* 0x0000000503037c24 */ /* 0x000fe2000f8e02ff */
[----:B------:R-:W-:Y:S02]  /*4760*/  ULDC.64 UR4, c[0x0][0x650] ;  /* 0x0001940000047ab9 */ /* 0x000fe40000000a00 */
[----:B------:R-:W-:Y:S01]  /*4770*/  ISETP.GE.U32.AND P0, PT, R16, UR4, PT ;  /* 0x0000000410007c0c */ /* 0x000fe2000bf06070 */
[--C-:B------:R-:W-:Y:S01]  /*4780*/  IMAD.IADD R17, R17, 0x1, R3.reuse ;  /* 0x0000000111117824 */ /* 0x100fe200078e0203 */
[----:B------:R-:W-:-:S04]  /*4790*/  PRMT R3, RZ, 0x7610, R3 ;  /* 0x00007610ff037816 */ /* 0x000fc80000000003 */
[----:B------:R-:W-:-:S13]  /*47a0*/  ISETP.GE.U32.AND.EX P0, PT, R17, UR5, PT, P0 ;  /* 0x0000000511007c0c */ /* 0x000fda000bf06100 */
[----:B------:R-:W-:Y:S05]  /*47b0*/  @P0 BRA `(.L_x_75) ;  /* 0x0000000400640947 */ /* 0x000fea0003800000 */
[----:B0-----:R-:W0:Y:S01]  /*47c0*/  S2R R12, SR_CTAID.X ;  /* 0x00000000000c7919 */ /* 0x001e220000002500 */
[----:B--234-:R-:W1:Y:S01]  /*47d0*/  LDC.64 R10, c[0x0][0x628] ;  /* 0x00018a00ff0a7b82 */ /* 0x01ce620000000a00 */
[----:B------:R-:W-:Y:S01]  /*47e0*/  ULDC UR4, c[0x0][0x150] ;  /* 0x0000540000047ab9 */ /* 0x000fe20000000800 */
[----:B------:R-:W-:Y:S01]  /*47f0*/  IMAD.MOV.U32 R8, RZ, RZ, R16 ;  /* 0x000000ffff087224 */ /* 0x000fe200078e0010 */
[----:B------:R-:W2:Y:S01]  /*4800*/  S2R R24, SR_CTAID.Y ;  /* 0x0000000000187919 */ /* 0x000ea20000002600 */
[----:B------:R-:W-:-:S04]  /*4810*/  IMAD.MOV.U32 R9, RZ, RZ, R17 ;  /* 0x000000ffff097224 */ /* 0x000fc800078e0011 */
[----:B------:R-:W3:Y:S08]  /*4820*/  LDC R21, c[0x0][0x144] ;  /* 0x00005100ff157b82 */ /* 0x000ef00000000800 */
[----:B------:R-:W4:Y:S08]  /*4830*/  LDC R0, c[0x0][0x630] ;  /* 0x00018c00ff007b82 */ /* 0x000f300000000800 */
[----:B------:R-:W2:Y:S01]  /*4840*/  LDC.64 R14, c[0x0][0x620] ;  /* 0x00018800ff0e7b82 */ /* 0x000ea20000000a00 */
[----:B-1----:R-:W-:-:S04]  /*4850*/  ISETP.NE.U32.AND P0, PT, R10, RZ, PT ;  /* 0x000000ff0a00720c */ /* 0x002fc80003f05070 */
[----:B------:R-:W-:Y:S02]  /*4860*/  ISETP.NE.AND.EX P0, PT, R11, RZ, PT, P0 ;  /* 0x000000ff0b00720c */ /* 0x000fe40003f05300 */
[----:B0-----:R-:W-:-:S05]  /*4870*/  I2FP.F32.U32 R3, R12 ;  /* 0x0000000c00037245 */ /* 0x001fca0000201000 */
[----:B------:R-:W-:-:S04]  /*4880*/  FMUL R3, R3, UR4 ;  /* 0x0000000403037c20 */ /* 0x000fc80008400000 */
[----:B------:R0:W1:Y:S02]  /*4890*/  F2I.U32.TRUNC.NTZ R20, R3 ;  /* 0x0000000300147305 */ /* 0x000064000020f000 */
[----:B---34-:R-:W-:Y:S05]  /*48a0*/  @!P0 BRA `(.L_x_76) ;  /* 0x0000000000288947 */ /* 0x018fea0003800000 */
[----:B0-----:R-:W0:Y:S02]  /*48b0*/  LDC R3, c[0x0][0x634] ;  /* 0x00018d00ff037b82 */ /* 0x001e240000000800 */
        /* <DEDUP_REMOVED lines=9> */
.L_x_76:
[----:B------:R-:W3:Y:S01]  /*4950*/  LDC.64 R28, c[0x0][0x640] ;  /* 0x00019000ff1c7b82 */ /* 0x000ee20000000a00 */
[-CC-:B------:R-:W-:Y:S01]  /*4960*/  SHF.R.U64 R49, R8, R0.reuse, R9.reuse ;  /* 0x0000000008317219 */ /* 0x180fe20000001209 */
[----:B-1----:R-:W-:Y:S01]  /*4970*/  IMAD.MOV R20, RZ, RZ, -R20 ;  /* 0x000000ffff147224 */ /* 0x002fe200078e0a14 */
[----:B------:R-:W-:Y:S01]  /*4980*/  SHF.R.U32.HI R0, RZ, R0, R9 ;  /* 0x00000000ff007219 */ /* 0x000fe20000011609 */
[----:B------:R-:W-:Y:S01]  /*4990*/  ULDC UR4, c[0x0][0x154] ;  /* 0x0000550000047ab9 */ /* 0x000fe20000000800 */
[----:B0-----:R-:W-:Y:S01]  /*49a0*/  IADD3 R3, P0, RZ, -R49, RZ ;  /* 0x80000031ff037210 */ /* 0x001fe20007f1e0ff */
[----:B------:R-:W-:Y:S02]  /*49b0*/  IMAD R21, R21, R20, R12 ;  /* 0x0000001415157224 */ /* 0x000fe400078e020c */
[----:B------:R-:W0:Y:S01]  /*49c0*/  LDC R6, c[0x0][0x618] ;  /* 0x00018600ff067b82 */ /* 0x000e220000000800 */
[----:B------:R-:W-:Y:S02]  /*49d0*/  IMAD.MOV.U32 R7, RZ, RZ, 0x1 ;  /* 0x00000001ff077424 */ /* 0x000fe400078e00ff */
[----:B------:R-:W-:-:S04]  /*49e0*/  IMAD.X R5, RZ, RZ, ~R0, P0 ;  /* 0x000000ffff057224 */ /* 0x000fc800000e0e00 */
[-C--:B--2---:R-:W-:Y:S01]  /*49f0*/  IMAD R0, R5, R14.reuse, RZ ;  /* 0x0000000e05007224 */ /* 0x084fe200078e02ff */
[----:B------:R-:W1:Y:S01]  /*4a00*/  LDC R8, c[0x0][0x608] ;  /* 0x00018200ff087b82 */ /* 0x000e620000000800 */
[----:B------:R-:W-:-:S04]  /*4a10*/  IMAD.WIDE.U32 R4, R3, R14, R16 ;  /* 0x0000000e03047225 */ /* 0x000fc800078e0010 */
[----:B------:R-:W-:Y:S01]  /*4a20*/  IMAD R3, R3, R15, R0 ;  /* 0x0000000f03037224 */ /* 0x000fe200078e0200 */
[----:B------:R-:W-:Y:S02]  /*4a30*/  I2FP.F32.U32 R0, R24 ;  /* 0x0000001800007245 */ /* 0x000fe40000201000 */
[----:B------:R-:W2:Y:S01]  /*4a40*/  LDC R26, c[0x0][0x658] ;  /* 0x00019600ff1a7b82 */ /* 0x000ea20000000800 */
[----:B------:R-:W-:Y:S01]  /*4a50*/  IMAD.IADD R3, R5, 0x1, R3 ;  /* 0x0000000105037824 */ /* 0x000fe200078e0203 */
[----:B---3--:R-:W-:Y:S01]  /*4a60*/  ISETP.NE.U32.AND P0, PT, R28, RZ, PT ;  /* 0x000000ff1c00720c */ /* 0x008fe20003f05070 */
[----:B------:R-:W-:Y:S01]  /*4a70*/  FMUL R0, R0, UR4 ;  /* 0x0000000400007c20 */ /* 0x000fe20008400000 */
[----:B------:R-:W-:Y:S02]  /*4a80*/  IMAD.MOV.U32 R5, RZ, RZ, -0x1 ;  /* 0xffffffffff057424 */ /* 0x000fe400078e00ff */
[----:B------:R-:W-:Y:S01]  /*4a90*/  ISETP.NE.AND.EX P0, PT, R29, RZ, PT, P0 ;  /* 0x000000ff1d00720c */ /* 0x000fe20003f05300 */
[----:B------:R3:W4:Y:S01]  /*4aa0*/  F2I.U32.TRUNC.NTZ R13, R0 ;  /* 0x00000000000d7305 */ /* 0x000722000020f000 */
[----:B------:R-:W3:Y:S01]  /*4ab0*/  LDC R15, c[0x0][0x148] ;  /* 0x00005200ff0f7b82 */ /* 0x000ee20000000800 */
[----:B0-----:R-:W-:-:S02]  /*4ac0*/  SHF.R.U64 R12, R4, R6, R3 ;  /* 0x00000006040c7219 */ /* 0x001fc40000001203 */
[----:B------:R-:W-:-:S05]  /*4ad0*/  SHF.R.U32.HI R3, RZ, R6, R3 ;  /* 0x00000006ff037219 */ /* 0x000fca0000011603 */
[----:B------:R-:W0:Y:S01]  /*4ae0*/  LDC R20, c[0x0][0x600] ;  /* 0x00018000ff147b82 */ /* 0x000e220000000800 */
[-CC-:B-1----:R-:W-:Y:S02]  /*4af0*/  SHF.R.U64 R10, R12, R8.reuse, R3.reuse ;  /* 0x000000080c0a7219 */ /* 0x182fe40000001203 */
[----:B------:R-:W-:-:S05]  /*4b00*/  SHF.R.U32.HI R3, RZ, R8, R3 ;  /* 0x00000008ff037219 */ /* 0x000fca0000011603 */
[----:B------:R-:W1:Y:S01]  /*4b10*/  LDC R27, c[0x0][0x648] ;  /* 0x00019200ff1b7b82 */ /* 0x000e620000000800 */
[-C--:B--2---:R-:W-:Y:S02]  /*4b20*/  SHF.L.U32 R4, R5, R26.reuse, RZ ;  /* 0x0000001a05047219 */ /* 0x084fe400000006ff */
[-CC-:B------:R-:W-:Y:S02]  /*4b30*/  SHF.R.U64 R14, R10, R26.reuse, R3.reuse ;  /* 0x0000001a0a0e7219 */ /* 0x180fe40000001203 */
[----:B------:R-:W-:Y:S02]  /*4b40*/  SHF.R.U32.HI R5, RZ, R26, R3 ;  /* 0x0000001aff057219 */ /* 0x000fe40000011603 */
[----:B------:R-:W-:Y:S01]  /*4b50*/  LOP3.LUT R25, RZ, R4, RZ, 0x33, !PT ;  /* 0x00000004ff197212 */ /* 0x000fe200078e33ff */
[----:B------:R-:W2:Y:S01]  /*4b60*/  LDC R30, c[0x0][0x638] ;  /* 0x00018e00ff1e7b82 */ /* 0x000ea20000000800 */
[----:B------:R-:W-:Y:S01]  /*4b70*/  SHF.L.U32 R26, R7, R26, RZ ;  /* 0x0000001a071a7219 */ /* 0x000fe200000006ff */
[----:B------:R-:W-:-:S06]  /*4b80*/  IMAD.MOV.U32 R4, RZ, RZ, R14 ;  /* 0x000000ffff047224 */ /* 0x000fcc00078e000e */
[----:B------:R-:W0:Y:S01]  /*4b90*/  LDC R31, c[0x0][0x610] ;  /* 0x00018400ff1f7b82 */ /* 0x000e220000000800 */
[----:B----4-:R-:W-:Y:S05]  /*4ba0*/  @!P0 BRA `(.L_x_77) ;  /* 0x0000000000288947 */ /* 0x010fea0003800000 */
[----:B------:R-:W4:Y:S02]  /*4bb0*/  LDC R3, c[0x0][0x64c] ;  /* 0x00019300ff037b82 */ /* 0x000f240000000800 */
[----:B----4-:R-:W-:-:S05]  /*4bc0*/  IADD3 R3, P0, R14, R3, RZ ;  /* 0x000000030e037210 */ /* 0x010fca0007f1e0ff */
        /* <DEDUP_REMOVED lines=8> */
.L_x_77:
[----:B------:R-:W-:Y:S01]  /*4c50*/  ISETP.NE.AND P0, PT, R2, 0x1, PT ;  /* 0x000000010200780c */ /* 0x000fe20003f05270 */
[----:B0-----:R-:W-:Y:S01]  /*4c60*/  VIADD R7, R20, 0xffffffff ;  /* 0xffffffff14077836 */ /* 0x001fe20000000000 */
[----:B-1-3--:R-:W-:Y:S01]  /*4c70*/  SHF.R.U64 R0, R4, R27, R5 ;  /* 0x0000001b04007219 */ /* 0x00afe20000001205 */
[----:B------:R-:W-:Y:S01]  /*4c80*/  IMAD.MOV R13, RZ, RZ, -R13 ;  /* 0x000000ffff0d7224 */ /* 0x000fe200078e0a0d */
[----:B------:R-:W-:Y:S01]  /*4c90*/  LOP3.LUT R5, R10, R25, RZ, 0xc0, !PT ;  /* 0x000000190a057212 */ /* 0x000fe200078ec0ff */
[----:B------:R-:W-:Y:S01]  /*4ca0*/  IMAD.MOV.U32 R4, RZ, RZ, 0x1 ;  /* 0x00000001ff047424 */ /* 0x000fe200078e00ff */
[----:B------:R-:W-:Y:S01]  /*4cb0*/  LOP3.LUT R12, R12, R7, RZ, 0xc0, !PT ;  /* 0x000000070c0c7212 */ /* 0x000fe200078ec0ff */
[----:B------:R-:W-:Y:S02]  /*4cc0*/  IMAD.MOV R3, RZ, RZ, -R0 ;  /* 0x000000ffff037224 */ /* 0x000fe400078e0a00 */
[----:B------:R-:W-:Y:S02]  /*4cd0*/  IMAD R0, R26, R0, R5 ;  /* 0x000000001a007224 */ /* 0x000fe400078e0205 */
[----:B--2---:R-:W-:-:S02]  /*4ce0*/  IMAD R3, R3, R30, R14 ;  /* 0x0000001e03037224 */ /* 0x004fc400078e020e */
[----:B------:R-:W-:Y:S02]  /*4cf0*/  @P0 IMAD R21, R15, R13, R24 ;  /* 0x0000000d0f150224 */ /* 0x000fe400078e0218 */
[----:B------:R-:W-:Y:S01]  /*4d00*/  IMAD R5, R3, R20, R12 ;  /* 0x0000001403057224 */ /* 0x000fe200078e020c */
[----:B------:R-:W-:Y:S01]  /*4d10*/  PRMT R3, R4, 0x7610, R3 ;  /* 0x0000761004037816 */ /* 0x000fe20000000003 */
[----:B------:R-:W-:-:S05]  /*4d20*/  IMAD R0, R0, R31, R21 ;  /* 0x0000001f00007224 */ /* 0x000fca00078e0215 */
[----:B------:R-:W-:Y:S02]  /*4d30*/  SEL R51, R5, R0, !P0 ;  /* 0x0000000005337207 */ /* 0x000fe40004000000 */
[----:B------:R-:W-:-:S07]  /*4d40*/  SEL R0, R0, R5, !P0 ;  /* 0x0000000500007207 */ /* 0x000fce0004000000 */
.L_x_75:
[----:B------:R-:W-:Y:S01]  /*4d50*/  LOP3.LUT P0, RZ, R3, 0xff, RZ, 0xc0, !PT ;  /* 0x000000ff03ff7812 */ /* 0x000fe2000780c0ff */
[----:B------:R-:W-:-:S12]  /*4d60*/  IMAD.MOV.U32 R50, RZ, RZ, R0 ;  /* 0x000000ffff327224 */ /* 0x000fd800078e0000 */
[----:B------:R-:W-:Y:S05]  /*4d70*/  @P0 BRA `(.L_x_78) ;  /* 0xffffffc000740947 */ /* 0x000fea000383ffff */
[----:B------:R-:W-:Y:S05]  /*4d80*/  EXIT ;  /* 0x000000000000794d */ /* 0x000fea0003800000 */
.L_x_3:
[----:B0-----:R-:W-:Y:S01]  /*4d90*/  ULDC.64 UR4, c[0x0][0x650] ;  /* 0x0001940000047ab9 */ /* 0x001fe20000000a00 */
        /* <DEDUP_REMOVED lines=25> */
.L_x_80:
[--C-:B------:R-:W-:Y:S01]  /*4f30*/  SHF.R.U64 R12, R10, R14, R11.reuse ;  /* 0x0000000e0a0c7219 */ /* 0x100fe2000000120b */
[----:B------:R-:W0:Y:S01]  /*4f40*/  LDC R22, c[0x0][0x618] ;  /* 0x00018600ff167b82 */ /* 0x000e220000000800 */
[----:B------:R-:W-:Y:S01]  /*4f50*/  I2FP.F32.U32 R6, R4 ;  /* 0x0000000400067245 */ /* 0x000fe20000201000 */
[----:B------:R-:W-:Y:S01]  /*4f60*/  ULDC UR4, c[0x0][0x150] ;  /* 0x0000540000047ab9 */ /* 0x000fe20000000800 */
[----:B------:R-:W-:Y:S02]  /*4f70*/  SHF.R.U32.HI R5, RZ, R14, R11 ;  /* 0x0000000eff057219 */ /* 0x000fe4000001160b */
[----:B------:R-:W-:Y:S01]  /*4f80*/  IADD3 R9, P0, RZ, -R12, RZ ;  /* 0x8000000cff097210 */ /* 0x000fe20007f1e0ff */
[----:B------:R-:W-:Y:S01]  /*4f90*/  FMUL R11, R6, UR4 ;  /* 0x00000004060b7c20 */ /* 0x000fe20008400000 */
[----:B------:R-:W-:Y:S01]  /*4fa0*/  ULDC UR4, c[0x0][0x154] ;  /* 0x0000550000047ab9 */ /* 0x000fe20000000800 */
[----:B------:R-:W1:Y:S02]  /*4fb0*/  LDC.64 R24, c[0x0][0x640] ;  /* 0x00019000ff187b82 */ /* 0x000e640000000a00 */
[----:B------:R-:W-:-:S02]  /*4fc0*/  IMAD.X R5, RZ, RZ, ~R5, P0 ;  /* 0x000000ffff057224 */ /* 0x000fc400000e0e05 */
[----:B------:R-:W2:Y:S01]  /*4fd0*/  F2I.U32.TRUNC.NTZ R11, R11 ;  /* 0x0000000b000b7305 */ /* 0x000ea2000020f000 */
[----:B------:R-:W-:-:S03]  /*4fe0*/  IMAD.WIDE.U32 R6, R9, R20, R16 ;  /* 0x0000001409067225 */ /* 0x000fc600078e0010 */
[----:B------:R-:W3:Y:S01]  /*4ff0*/  LDC R13, c[0x0][0x144] ;  /* 0x00005100ff0d7b82 */ /* 0x000ee20000000800 */
[----:B------:R-:W-:-:S04]  /*5000*/  IMAD R8, R5, R20, RZ ;  /* 0x0000001405087224 */ /* 0x000fc800078e02ff */
[----:B------:R-:W-:Y:S02]  /*5010*/  IMAD R5, R9, R21, R8 ;  /* 0x0000001509057224 */ /* 0x000fe400078e0208 */
[----:B------:R-:W-:Y:S01]  /*5020*/  IMAD.MOV.U32 R8, RZ, RZ, -0x1 ;  /* 0xffffffffff087424 */ /* 0x000fe200078e00ff */
[----:B------:R-:W4:Y:S01]  /*5030*/  LDC R14, c[0x0][0x608] ;  /* 0x00018200ff0e7b82 */ /* 0x000f220000000800 */
[----:B------:R-:W-:Y:S01]  /*5040*/  IMAD.IADD R5, R7, 0x1, R5 ;  /* 0x0000000107057824 */ /* 0x000fe200078e0205 */
[----:B------:R-:W-:-:S04]  /*5050*/  I2FP.F32.U32 R7, R3 ;  /* 0x0000000300077245 */ /* 0x000fc80000201000 */
[-C--:B0-----:R-:W-:Y:S01]  /*5060*/  SHF.R.U64 R10, R6, R22.reuse, R5 ;  /* 0x00000016060a7219 */ /* 0x081fe20000001205 */
[----:B--2---:R-:W-:Y:S01]  /*5070*/  IMAD.MOV R6, RZ, RZ, -R11 ;  /* 0x000000ffff067224 */ /* 0x004fe200078e0a0b */
[----:B------:R-:W0:Y:S01]  /*5080*/  LDC R9, c[0x0][0x658] ;  /* 0x00019600ff097b82 */ /* 0x000e220000000800 */
[----:B-1----:R-:W-:Y:S01]  /*5090*/  ISETP.NE.U32.AND P0, PT, R24, RZ, PT ;  /* 0x000000ff1800720c */ /* 0x002fe20003f05070 */
[----:B------:R-:W-:Y:S01]  /*50a0*/  FMUL R7, R7, UR4 ;  /* 0x0000000407077c20 */ /* 0x000fe20008400000 */
[----:B------:R-:W-:Y:S02]  /*50b0*/  SHF.R.U32.HI R5, RZ, R22, R5 ;  /* 0x00000016ff057219 */ /* 0x000fe40000011605 */
[----:B------:R-:W-:-:S03]  /*50c0*/  ISETP.NE.AND.EX P0, PT, R25, RZ, PT, P0 ;  /* 0x000000ff1900720c */ /* 0x000fc60003f05300 */
[----:B------:R-:W1:Y:S01]  /*50d0*/  LDC R20, c[0x0][0x148] ;  /* 0x00005200ff147b82 */ /* 0x000e620000000800 */
[----:B---3--:R-:W-:Y:S02]  /*50e0*/  IMAD R23, R13, R6, R4 ;  /* 0x000000060d177224 */ /* 0x008fe400078e0204 */
[----:B------:R-:W-:-:S05]  /*50f0*/  IMAD.MOV.U32 R6, RZ, RZ, 0x1 ;  /* 0x00000001ff067424 */ /* 0x000fca00078e00ff */
[----:B------:R-:W2:Y:S01]  /*5100*/  LDC R21, c[0x0][0x600] ;  /* 0x00018000ff157b82 */ /* 0x000ea20000000800 */
[-CC-:B----4-:R-:W-:Y:S02]  /*5110*/  SHF.R.U64 R13, R10, R14.reuse, R5.reuse ;  /* 0x0000000e0a0d7219 */ /* 0x190fe40000001205 */
[----:B------:R-:W-:Y:S02]  /*5120*/  SHF.R.U32.HI R4, RZ, R14, R5 ;  /* 0x0000000eff047219 */ /* 0x000fe40000011605 */
[----:B------:R3:W4:Y:S03]  /*5130*/  F2I.U32.TRUNC.NTZ R14, R7 ;  /* 0x00000007000e7305 */ /* 0x000726000020f000 */
[----:B------:R-:W1:Y:S01]  /*5140*/  LDC R26, c[0x0][0x648] ;  /* 0x00019200ff1a7b82 */ /* 0x000e620000000800 */
[-C--:B0-----:R-:W-:Y:S02]  /*5150*/  SHF.R.U64 R15, R13, R9.reuse, R4 ;  /* 0x000000090d0f7219 */ /* 0x081fe40000001204 */
[----:B------:R-:W-:-:S02]  /*5160*/  SHF.L.U32 R8, R8, R9, RZ ;  /* 0x0000000908087219 */ /* 0x000fc400000006ff */
[-C--:B------:R-:W-:Y:S01]  /*5170*/  SHF.R.U32.HI R5, RZ, R9.reuse, R4 ;  /* 0x00000009ff057219 */ /* 0x080fe20000011604 */
[----:B------:R-:W-:Y:S01]  /*5180*/  IMAD.MOV.U32 R4, RZ, RZ, R15 ;  /* 0x000000ffff047224 */ /* 0x000fe200078e000f */
[----:B------:R-:W-:Y:S01]  /*5190*/  SHF.L.U32 R22, R6, R9, RZ ;  /* 0x0000000906167219 */ /* 0x000fe200000006ff */
[----:B------:R-:W0:Y:S01]  /*51a0*/  LDC R27, c[0x0][0x638] ;  /* 0x00018e00ff1b7b82 */ /* 0x000e220000000800 */
[----:B------:R-:W-:-:S07]  /*51b0*/  LOP3.LUT R28, RZ, R8, RZ, 0x33, !PT ;  /* 0x00000008ff1c7212 */ /* 0x000fce00078e33ff */
        /* <DEDUP_REMOVED lines=12> */
.L_x_81:
[----:B------:R-:W-:Y:S01]  /*5280*/  ISETP.NE.AND P0, PT, R2, 0x1, PT ;  /* 0x000000010200780c */ /* 0x000fe20003f05270 */
[----:B--2---:R-:W-:Y:S01]  /*5290*/  VIADD R7, R21, 0xffffffff ;  /* 0xffffffff15077836 */ /* 0x004fe20000000000 */
[----:B-1----:R-:W-:Y:S01]  /*52a0*/  SHF.R.U64 R5, R4, R26, R5 ;  /* 0x0000001a04057219 */ /* 0x002fe20000001205 */
[----:B------:R-:W-:Y:S01]  /*52b0*/  IMAD.MOV R14, RZ, RZ, -R14 ;  /* 0x000000ffff0e7224 */ /* 0x000fe200078e0a0e */
[----:B------:R-:W-:Y:S01]  /*52c0*/  LOP3.LUT R4, R13, R28, RZ, 0xc0, !PT ;  /* 0x0000001c0d047212 */ /* 0x000fe200078ec0ff */
[----:B------:R-:W-:Y:S01]  /*52d0*/  IMAD.MOV.U32 R8, RZ, RZ, R12 ;  /* 0x000000ffff087224 */ /* 0x000fe200078e000c */
[----:B------:R-:W-:Y:S01]  /*52e0*/  LOP3.LUT R10, R10, R7, RZ, 0xc0, !PT ;  /* 0x000000070a0a7212 */ /* 0x000fe200078ec0ff */
[----:B------:R-:W-:Y:S02]  /*52f0*/  IMAD.MOV R6, RZ, RZ, -R5 ;  /* 0x000000ffff067224 */ /* 0x000fe400078e0a05 */
[----:B------:R-:W-:-:S04]  /*5300*/  IMAD R4, R22, R5, R4 ;  /* 0x0000000516047224 */ /* 0x000fc800078e0204 */
[----:B------:R-:W-:Y:S02]  /*5310*/  @P0 IMAD R23, R20, R14, R3 ;  /* 0x0000000e14170224 */ /* 0x000fe400078e0203 */
[----:B0-----:R-:W-:Y:S02]  /*5320*/  IMAD R3, R6, R27, R15 ;  /* 0x0000001b06037224 */ /* 0x001fe400078e020f */
[----:B------:R-:W-:Y:S02]  /*5330*/  IMAD R7, R4, R29, R23 ;  /* 0x0000001d04077224 */ /* 0x000fe400078e0217 */
[----:B------:R-:W-:Y:S02]  /*5340*/  IMAD R4, R3, R21, R10 ;  /* 0x0000001503047224 */ /* 0x000fe400078e020a */
[----:B------:R-:W-:-:S03]  /*5350*/  IMAD.MOV.U32 R6, RZ, RZ, 0x1 ;  /* 0x00000001ff067424 */ /* 0x000fc600078e00ff */
[----:B------:R-:W-:Y:S02]  /*5360*/  SEL R9, R4, R7, !P0 ;  /* 0x0000000704097207 */ /* 0x000fe40004000000 */
[----:B------:R-:W-:-:S07]  /*5370*/  SEL R7, R7, R4, !P0 ;  /* 0x0000000407077207 */ /* 0x000fce0004000000 */
.L_x_79:
[----:B------:R-:W-:-:S08]  /*5380*/  NOP ;  /* 0x0000000000007918 */ /* 0x000fd00000000000 */
[----:B------:R-:W0:-:S00]  /*5390*/  USETMAXREG.DEALLOC.CTAPOOL 0x28 ;  /* 0x00000028000079c8 */ /* 0x000e0000080e0500 */
[----:B0-----:R-:W-:-:S13]  /*53a0*/  ISETP.NE.AND P0, PT, R0, RZ, PT ;  /* 0x000000ff0000720c */ /* 0x001fda0003f05270 */
[----:B------:R-:W-:Y:S05]  /*53b0*/  @P0 EXIT ;  /* 0x000000000000094d */ /* 0x000fea0003800000 */
[----:B------:R-:W-:Y:S01]  /*53c0*/  LOP3.LUT P0, RZ, R6, 0xff, RZ, 0xc0, !PT ;  /* 0x000000ff06ff7812 */ /* 0x000fe2000780c0ff */
[----:B------:R-:W-:Y:S02]  /*53d0*/  IMAD.MOV.U32 R0, RZ, RZ, 0x1 ;  /* 0x00000001ff007424 */ /* 0x000fe400078e00ff */
[----:B------:R-:W-:-:S10]  /*53e0*/  IMAD.MOV.U32 R12, RZ, RZ, RZ ;  /* 0x000000ffff0c7224 */ /* 0x000fd400078e00ff */
[----:B------:R-:W-:Y:S05]  /*53f0*/  @!P0 BRA `(.L_x_82) ;  /* 0x0000000c00608947 */ /* 0x000fea0003800000 */
[----:B------:R-:W0:Y:S01]  /*5400*/  LDC R0, c[0x0][0x28c] ;  /* 0x0000a300ff007b82 */ /* 0x000e220000000800 */
[----:B------:R-:W-:Y:S01]  /*5410*/  ULDC UR5, c[0x0][0x658] ;  /* 0x0001960000057ab9 */ /* 0x000fe20000000800 */
[----:B------:R-:W-:Y:S01]  /*5420*/  UMOV UR7, 0xffffffff ;  /* 0xffffffff00077882 */ /* 0x000fe20000000000 */
[----:B------:R-:W-:Y:S01]  /*5430*/  ULDC UR6, c[0x0][0xc] ;  /* 0x0000030000067ab9 */ /* 0x000fe20000000800 */
[----:B------:R-:W-:Y:S01]  /*5440*/  USHF.L.U32 UR9, UR7, UR5, URZ ;  /* 0x0000000507097299 */ /* 0x000fe2000800063f */
[C---:B------:R-:W-:Y:S01]  /*5450*/  LOP3.LUT P2, RZ, R18.reuse, 0x7f, RZ, 0xc0, !PT ;  /* 0x0000007f12ff7812 */ /* 0x040fe2000784c0ff */
[----:B------:R-:W-:Y:S01]  /*5460*/  UMOV UR8, 0x1 ;  /* 0x0000000100087882 */ /* 0x000fe20000000000 */
[----:B------:R-:W-:Y:S01]  /*5470*/  ULDC UR7, c[0x0][0x10] ;  /* 0x0000040000077ab9 */ /* 0x000fe20000000800 */
[----:B------:R-:W-:Y:S01]  /*5480*/  LOP3.LUT P0, RZ, R18, 0x1f, RZ, 0xc0, !PT ;  /* 0x0000001f12ff7812 */ /* 0x000fe2000780c0ff */
[----:B------:R-:W-:Y:S01]  /*5490*/  UIMAD.WIDE.U32 UR6, UR6, UR7, URZ ;  /* 0x00000007060672a5 */ /* 0x000fe2000f8e003f */
[----:B------:R-:W-:Y:S01]  /*54a0*/  BSSY B0, `(.L_x_82) ;  /* 0x00000cd000007945 */ /* 0x000fe20003800000 */
[----:B------:R-:W-:Y:S01]  /*54b0*/  USHF.L.U32 UR5, UR8, UR5, URZ ;  /* 0x0000000508057299 */ /* 0x000fe2000800063f */
[----:B------:R-:W-:Y:S01]  /*54c0*/  IMAD.MOV.U32 R13, RZ, RZ, 0x1 ;  /* 0x00000001ff0d7424 */ /* 0x000fe200078e00ff */
[----:B------:R-:W-:Y:S01]  /*54d0*/  LOP3.LUT R11, R19, 0x2, RZ, 0xfc, !PT ;  /* 0x00000002130b7812 */ /* 0x000fe200078efcff */
[----:B------:R-:W-:Y:S01]  /*54e0*/  ULDC UR8, c[0x0][0x14] ;  /* 0x0000050000087ab9 */ /* 0x000fe20000000800 */
[----:B------:R-:W-:Y:S01]  /*54f0*/  PLOP3.LUT P0, PT, P0, P2, PT, 0x8a, 0x0 ;  /* 0x000000000000781c */ /* 0x000fe20000705172 */
[----:B------:R-:W-:Y:S01]  /*5500*/  UIMAD.WIDE.U32 UR30, UR6, UR8, URZ ;  /* 0x00000008061e72a5 */ /* 0x000fe2000f8e003f */
[----:B------:R-:W-:Y:S01]  /*5510*/  IMAD.MOV.U32 R12, RZ, RZ, RZ ;  /* 0x000000ffff0c7224 */ /* 0x000fe200078e00ff */
[----:B------:R-:W-:Y:S01]  /*5520*/  UIMAD UR7, UR7, UR8, URZ ;  /* 0x00000008070772a4 */ /* 0x000fe2000f8e023f */
[----:B------:R-:W-:Y:S01]  /*5530*/  ULDC UR4, c[0x0][0x600] ;  /* 0x0001800000047ab9 */ /* 0x000fe20000000800 */
[----:B------:R-:W-:-:S02]  /*5540*/  ULOP3.LUT UR6, URZ, UR9, URZ, 0x33, !UPT ;  /* 0x000000093f067292 */ /* 0x000fc4000f8e333f */
[----:B------:R-:W-:Y:S01]  /*5550*/  UIADD3 UR4, UR4, -0x1, URZ ;  /* 0xffffffff04047890 */ /* 0x000fe2000fffe03f */
[----:B0-----:R-:W-:Y:S01]  /*5560*/  VIADD R0, R0, 0x7f ;  /* 0x0000007f00007836 */ /* 0x001fe20000000000 */
[----:B------:R-:W-:Y:S01]  /*5570*/  UIADD3 UR7, UR31, UR7, URZ ;  /* 0x000000071f077290 */ /* 0x000fe2000fffe03f */
[----:B------:R-:W-:-:S03]  /*5580*/  ULDC.64 UR38, c[0x0][0x198] ;  /* 0x0000660000267ab9 */ /* 0x000fc60000000a00 */
[----:B------:R-:W-:-:S04]  /*5590*/  SHF.R.S32.HI R3, RZ, 0x1f, R0 ;  /* 0x0000001fff037819 */ /* 0x000fc80000011400 */
[----:B------:R-:W-:Y:S01]  /*55a0*/  LEA.HI R3, R3, R0, RZ, 0x7 ;  /* 0x0000000003037211 */ /* 0x000fe200078f38ff */
[----:B------:R-:W-:-:S03]  /*55b0*/  IMAD.MOV.U32 R0, RZ, RZ, 0x1 ;  /* 0x00000001ff007424 */ /* 0x000fc600078e00ff */
[----:B------:R-:W-:-:S05]  /*55c0*/  SHF.R.S32.HI R3, RZ, 0x7, R3 ;  /* 0x00000007ff037819 */ /* 0x000fca0000011403 */
[----:B------:R-:W-:-:S07]  /*55d0*/  VIADD R10, R3, 0x1 ;  /* 0x00000001030a7836 */ /* 0x000fce0000000000 */
.L_x_94:
[----:B------:R-:W-:-:S03]  /*55e0*/  UMOV UR8, 0xffffffff ;  /* 0xffffffff00087882 */ /* 0x000fc60000000000 */
[----:B------:R-:W-:Y:S05]  /*55f0*/  BRA.DIV UR8, `(.L_x_83) ;  /* 0x0000000e08f07947 */ /* 0x000fea000b800000 */
[----:B------:R-:W-:-:S13]  /*5600*/  ELECT P6, URZ, PT ;  /* 0x00000000003f782f */ /* 0x000fda00038c0000 */
.L_x_106:
[----:B------:R-:W0:Y:S01]  /*5610*/  LDC R4, c[0x0][0x28c] ;  /* 0x0000a300ff047b82 */ /* 0x000e220000000800 */
[----:B------:R-:W-:Y:S01]  /*5620*/  BSSY B1, `(.L_x_84) ;  /* 0x0000043000017945 */ /* 0x000fe20003800000 */
[----:B0-----:R-:W-:-:S13]  /*5630*/  ISETP.LT.OR P6, PT, R4, 0x1, !P6 ;  /* 0x000000010400780c */ /* 0x001fda00077c1670 */
[----:B------:R-:W-:Y:S05]  /*5640*/  @P6 BRA `(.L_x_85) ;  /* 0x0000000400006947 */ /* 0x000fea0003800000 */
[----:B------:R-:W-:Y:S02]  /*5650*/  IMAD.SHL.U32 R15, R7, 0x80, RZ ;  /* 0x00000080070f7824 */ /* 0x000fe400078e00ff */
[----:B------:R-:W-:Y:S02]  /*5660*/  IMAD R18, R9, 0x30, RZ ;  /* 0x0000003009127824 */ /* 0x000fe400078e02ff */
[----:B------:R-:W-:Y:S02]  /*5670*/  IMAD.MOV.U32 R20, RZ, RZ, RZ ;  /* 0x000000ffff147224 */ /* 0x000fe400078e00ff */
[----:B------:R-:W-:Y:S02]  /*5680*/  IMAD.MOV.U32 R4, RZ, RZ, R10 ;  /* 0x000000ffff047224 */ /* 0x000fe400078e000a */
[----:B------:R-:W-:Y:S02]  /*5690*/  IMAD.MOV.U32 R5, RZ, RZ, R0 ;  /* 0x000000ffff057224 */ /* 0x000fe400078e0000 */
[----:B------:R-:W-:-:S07]  /*56a0*/  IMAD.MOV.U32 R6, RZ, RZ, R12 ;  /* 0x000000ffff067224 */ /* 0x000fce00078e000c */
.L_x_89:
[----:B------:R-:W0:Y:S01]  /*56b0*/  S2R R14, SR_CgaCtaId ;  /* 0x00000000000e7919 */ /* 0x000e220000008800 */
[----:B------:R-:W-:Y:S01]  /*56c0*/  MOV R7, 0x400 ;  /* 0x0000040000077802 */ /* 0x000fe20000000f00 */
[----:B------:R-:W1:Y:S03]  /*56d0*/  @!P2 LDC R9, c[0x0][0x500] ;  /* 0x00014000ff09ab82 */ /* 0x000e660000000800 */
[----:B0-----:R-:W-:Y:S02]  /*56e0*/  LEA R21, R14, R7, 0x18 ;  /* 0x000000070e157211 */ /* 0x001fe400078ec0ff */
[----:B------:R-:W-:-:S03]  /*56f0*/  SHF.L.U32 R7, R5, 0x1f, RZ ;  /* 0x0000001f05077819 */ /* 0x000fc600000006ff */
[----:B------:R-:W-:-:S04]  /*5700*/  IMAD R14, R6, 0x8, R21 ;  /* 0x00000008060e7824 */ /* 0x000fc800078e0215 */
[----:B------:R-:W0:Y:S02]  /*5710*/  SYNCS.PHASECHK.TRANS64.TRYWAIT P1, [R14+URZ+0x28], R7 ;  /* 0x000028070e0075a7 */ /* 0x000e24000802017f */
[----:B01----:R-:W-:Y:S05]  /*5720*/  @!P1 BRA `(.L_x_86) ;  /* 0x0000000c00c49947 */ /* 0x003fea0003800000 */
.L_x_107:
[----:B0-----:R-:W-:Y:S01]  /*5730*/  PRMT R7, R11, 0x9910, RZ ;  /* 0x000099100b077816 */ /* 0x001fe200000000ff */
[----:B------:R0:W-:Y:S03]  /*5740*/  @!P2 SYNCS.ARRIVE.TRANS64 RZ, [R14+URZ], R9 ;  /* 0x000000090effa9a7 */ /* 0x0001e6000800003f */
[----:B------:R-:W-:-:S13]  /*5750*/  ISETP.NE.AND P1, PT, R7, 0x2, PT ;  /* 0x000000020700780c */ /* 0x000fda0003f25270 */
[----:B0-----:R-:W-:Y:S05]  /*5760*/  @P1 BRA `(.L_x_87) ;  /* 0x0000000000041947 */ /* 0x001fea0003800000 */
[----:B------:R-:W-:Y:S01]  /*5770*/  BPT.TRAP 0x1 ;  /* 0x000000040000795c */ /* 0x000fe20000300000 */
.L_x_87:
[----:B------:R-:W-:Y:S05]  /*5780*/  @P0 BRA `(.L_x_88) ;  /* 0x0000000000040947 */ /* 0x000fea0003800000 */
[----:B------:R-:W-:Y:S01]  /*5790*/  BPT.TRAP 0x1 ;  /* 0x000000040000795c */ /* 0x000fe20000300000 */
.L_x_88:
[--C-:B------:R-:W-:Y:S01]  /*57a0*/  IMAD R7, R6, 0x8000, R21.reuse ;  /* 0x0000800006077824 */ /* 0x100fe200078e0215 */
[----:B------:R-:W-:Y:S01]  /*57b0*/  R2UR UR34, R20 ;  /* 0x00000000142272ca */ /* 0x000fe200000e0000 */
[----:B------:R-:W-:Y:S01]  /*57c0*/  IMAD R21, R6, 0x3000, R21 ;  /* 0x0000300006157824 */ /* 0x000fe200078e0215 */
[----:B------:R-:W-:Y:S01]  /*57d0*/  R2UR UR33, R14 ;  /* 0x000000000e2172ca */ /* 0x000fe200000e0000 */
[----:B------:R-:W-:Y:S01]  /*57e0*/  VIADD R4, R4, 0xffffffff ;  /* 0xffffffff04047836 */ /* 0x000fe20000000000 */
[----:B------:R-:W-:Y:S01]  /*57f0*/  R2UR UR24, R7 ;  /* 0x00000000071872ca */ /* 0x000fe200000e0000 */
[----:B------:R-:W-:Y:S01]  /*5800*/  UIADD3 UR14, UP0, UR38, 0xf0, URZ ;  /* 0x000000f0260e7890 */ /* 0x000fe2000ff1e03f */
[----:B------:R-:W-:Y:S01]  /*5810*/  R2UR UR8, R21 ;  /* 0x00000000150872ca */ /* 0x000fe200000e0000 */
[----:B------:R-:W-:Y:S01]  /*5820*/  UIADD3 UR40, UP1, UR38, 0x1f0, URZ ;  /* 0x000001f026287890 */ /* 0x000fe2000ff3e03f */
[----:B------:R-:W-:Y:S01]  /*5830*/  R2UR UR36, R8 ;  /* 0x00000000082472ca */ /* 0x000fe200000e0000 */
[----:B------:R-:W-:Y:S01]  /*5840*/  UIADD3.X UR15, URZ, UR39, URZ, UP0, !UPT ;  /* 0x000000273f0f7290 */ /* 0x000fe200087fe43f */
[----:B------:R-:W-:Y:S01]  /*5850*/  R2UR UR35, R15 ;  /* 0x000000000f2372ca */ /* 0x000fe200000e0000 */
[----:B------:R-:W-:Y:S01]  /*5860*/  UIADD3.X UR41, URZ, UR39, URZ, UP1, !UPT ;  /* 0x000000273f297290 */ /* 0x000fe20008ffe43f */
[----:B------:R-:W-:Y:S01]  /*5870*/  R2UR UR19, R18 ;  /* 0x00000000121372ca */ /* 0x000fe200000e0000 */
[----:B------:R-:W-:Y:S01]  /*5880*/  UIADD3 UR26, UR34, 0x40, URZ ;  /* 0x00000040221a7890 */ /* 0x000fe2000fffe03f */
[----:B------:R-:W-:Y:S01]  /*5890*/  ISETP.GT.AND P3, PT, R4, 0x1, PT ;  /* 0x000000010400780c */ /* 0x000fe20003f64270 */
[----:B------:R-:W-:Y:S01]  /*58a0*/  VIADD R6, R6, 0x1 ;  /* 0x0000000106067836 */ /* 0x000fe20000000000 */
[----:B------:R-:W-:Y:S01]  /*58b0*/  UMOV UR22, 0x0 ;  /* 0x0000000000167882 */ /* 0x000fe20000000000 */
[----:B------:R-:W-:Y:S01]  /*58c0*/  UIADD3 UR32, UR24, 0x100, URZ ;  /* 0x0000010018207890 */ /* 0x000fe2000fffe03f */
[----:B------:R-:W-:Y:S01]  /*58d0*/  VIADD R20, R20, 0x80 ;  /* 0x0000008014147836 */ /* 0x000fe20000000000 */
[----:B------:R-:W-:Y:S01]  /*58e0*/  UIADD3 UR24, UR24, 0x4100, URZ ;  /* 0x0000410018187890 */ /* 0x000fe2000fffe03f */
[----:B------:R-:W-:Y:S01]  /*58f0*/  ISETP.NE.AND P1, PT, R6, 0x5, PT ;  /* 0x000000050600780c */ /* 0x000fe20003f25270 */
[----:B------:R-:W-:-:S02]  /*5900*/  UIADD3 UR16, UR8, 0x28100, URZ ;  /* 0x0002810008107890 */ /* 0x000fc4000fffe03f */
[----:B------:R-:W-:Y:S01]  /*5910*/  UIADD3 UR8, UR8, 0x29900, URZ ;  /* 0x0002990008087890 */ /* 0x000fe2000fffe03f */
[----:B------:R-:W-:Y:S01]  /*5920*/  SEL R14, RZ, 0x1, P1 ;  /* 0x00000001ff0e7807 */ /* 0x000fe20000800000 */
[----:B------:R-:W-:Y:S01]  /*5930*/  UMOV UR23, 0x10000000 ;  /* 0x1000000000177882 */ /* 0x000fe20000000000 */
[----:B------:R-:W-:Y:S01]  /*5940*/  UMOV UR25, UR33 ;  /* 0x0000002100197c82 */ /* 0x000fe20008000000 */
[----:B------:R-:W-:Y:S01]  /*5950*/  UMOV UR28, UR36 ;  /* 0x00000024001c7c82 */ /* 0x000fe20008000000 */
[----:B------:R-:W-:Y:S01]  /*5960*/  UMOV UR27, UR35 ;  /* 0x00000023001b7c82 */ /* 0x000fe20008000000 */
[----:B------:R-:W-:Y:S01]  /*5970*/  UMOV UR17, UR33 ;  /* 0x0000002100117c82 */ /* 0x000fe20008000000 */
[----:B------:R-:W-:Y:S01]  /*5980*/  UMOV UR18, UR34 ;  /* 0x0000002200127c82 */ /* 0x000fe20008000000 */
[----:B------:R-:W-:Y:S01]  /*5990*/  UMOV UR20, UR36 ;  /* 0x0000002400147c82 */ /* 0x000fe20008000000 */
[----:B------:R0:W-:Y:S01]  /*59a0*/  UTMALDG.3D [UR32], [UR14], desc[UR22] ;  /* 0x000016200e0075b4 */ /* 0x0001e20008011000 */
[----:B------:R-:W-:Y:S01]  /*59b0*/  UMOV UR9, UR33 ;  /* 0x0000002100097c82 */ /* 0x000fe20008000000 */
[----:B------:R-:W-:Y:S01]  /*59c0*/  UMOV UR11, UR19 ;  /* 0x00000013000b7c82 */ /* 0x000fe20008000000 */
[----:B------:R-:W-:Y:S01]  /*59d0*/  UMOV UR12, UR36 ;  /* 0x00000024000c7c82 */ /* 0x000fe20008000000 */
[----:B------:R-:W-:Y:S01]  /*59e0*/  UMOV UR10, UR26 ;  /* 0x0000001a000a7c82 */ /* 0x000fe20008000000 */
[----:B------:R-:W-:-:S02]  /*59f0*/  LOP3.LUT R5, R5, R14, RZ, 0x3c, !PT ;  /* 0x0000000e05057212 */ /* 0x000fc400078e3cff */
[----:B------:R-:W-:Y:S01]  /*5a00*/  SEL R6, R6, RZ, P1 ;  /* 0x000000ff06067207 */ /* 0x000fe20000800000 */
[----:B------:R0:W-:Y:S01]  /*5a10*/  UTMALDG.3D [UR24], [UR14], desc[UR22] ;  /* 0x000016180e0075b4 */ /* 0x0001e20008011000 */
[----:B------:R0:W-:Y:S01]  /*5a20*/  UTMALDG.3D [UR16], [UR40], desc[UR22] ;  /* 0x00001610280075b4 */ /* 0x0001e20008011000 */
[----:B------:R0:W-:Y:S02]  /*5a30*/  UTMALDG.3D [UR8], [UR40], desc[UR22] ;  /* 0x00001608280075b4 */ /* 0x0001e40008011000 */
[----:B0-----:R-:W-:Y:S05]  /*5a40*/  @P3 BRA `(.L_x_89) ;  /* 0xfffffffc00183947 */ /* 0x001fea000383ffff */
.L_x_85:
[----:B------:R-:W-:Y:S05]  /*5a50*/  BSYNC B1 ;  /* 0x0000000000017941 */ /* 0x000fea0003800000 */
.L_x_84:
[----:B------:R-:W-:Y:S01]  /*5a60*/  LOP3.LUT P3, RZ, R13, 0xff, RZ, 0xc0, !PT ;  /* 0x000000ff0dff7812 */ /* 0x000fe2000786c0ff */
[----:B------:R-:W-:Y:S01]  /*5a70*/  IMAD.IADD R12, R3, 0x1, R12 ;  /* 0x00000001030c7824 */ /* 0x000fe200078e020c */
[----:B------:R-:W-:Y:S01]  /*5a80*/  IADD3 R16, P4, R16, UR30, RZ ;  /* 0x0000001e10107c10 */ /* 0x000fe2000ff9e0ff */
[----:B------:R-:W-:Y:S01]  /*5a90*/  ULDC.64 UR8, c[0x0][0x650] ;  /* 0x0001940000087ab9 */ /* 0x000fe20000000a00 */
[----:B------:R-:W-:Y:S01]  /*5aa0*/  BSSY B1, `(.L_x_90) ;  /* 0x000006a000017945 */ /* 0x000fe20003800000 */
[----:B------:R-:W-:Y:S01]  /*5ab0*/  IMAD.MOV.U32 R9, RZ, RZ, -0x1 ;  /* 0xffffffffff097424 */ /* 0x000fe200078e00ff */
[----:B------:R-:W-:Y:S01]  /*5ac0*/  ISETP.GT.U32.AND P1, PT, R12, 0x4, PT ;  /* 0x000000040c00780c */ /* 0x000fe20003f24070 */
[----:B------:R-:W-:Y:S01]  /*5ad0*/  IMAD.MOV.U32 R8, RZ, RZ, -0x1 ;  /* 0xffffffffff087424 */ /* 0x000fe200078e00ff */
[----:B------:R-:W-:Y:S02]  /*5ae0*/  IADD3.X R17, R17, UR7, RZ, P4, !PT ;  /* 0x0000000711117c10 */ /* 0x000fe4000a7fe4ff */
[----:B------:R-:W-:-:S02]  /*5af0*/  ISETP.LT.U32.AND P1, PT, R3, 0x5, P1 ;  /* 0x000000050300780c */ /* 0x000fc40000f21070 */
[----:B------:R-:W-:Y:S01]  /*5b00*/  PRMT R13, RZ, 0x7610, R13 ;  /* 0x00007610ff0d7816 */ /* 0x000fe2000000000d */
[----:B------:R-:W0:Y:S01]  /*5b10*/  @P3 S2R R5, SR_CgaCtaId ;  /* 0x0000000000053919 */ /* 0x000e220000008800 */
[----:B------:R-:W-:-:S04]  /*5b20*/  @P3 MOV R4, 0x400 ;  /* 0x0000040000043802 */ /* 0x000fc80000000f00 */
[----:B0-----:R-:W-:Y:S01]  /*5b30*/  @P3 LEA R6, R5, R4, 0x18 ;  /* 0x0000000405063211 */ /* 0x001fe200078ec0ff */
[----:B------:R-:W-:-:S03]  /*5b40*/  IMAD.WIDE.U32 R4, R12, -0x33333333, RZ ;  /* 0xcccccccd0c047825 */ /* 0x000fc600078e00ff */
[----:B------:R0:W-:Y:S01]  /*5b50*/  @P3 SYNCS.ARRIVE.TRANS64.A1T0 RZ, [R6+URZ+0x68], RZ ;  /* 0x000068ff06ff39a7 */ /* 0x0001e2000810003f */
[----:B------:R-:W-:Y:S02]  /*5b60*/  ISETP.GE.U32.AND P3, PT, R3, 0x5, PT ;  /* 0x000000050300780c */ /* 0x000fe40003f66070 */
[----:B------:R-:W-:Y:S02]  /*5b70*/  SHF.R.U32.HI R7, RZ, 0x2, R5 ;  /* 0x00000002ff077819 */ /* 0x000fe40000011605 */
[----:B------:R-:W-:Y:S02]  /*5b80*/  SEL R5, RZ, 0x1, !P1 ;  /* 0x00000001ff057807 */ /* 0x000fe40004800000 */
[----:B------:R-:W-:Y:S01]  /*5b90*/  ISETP.GE.U32.AND P1, PT, R16, UR8, PT ;  /* 0x0000000810007c0c */ /* 0x000fe2000bf26070 */
[----:B------:R-:W-:Y:S01]  /*5ba0*/  IMAD R12, R7, -0x5, R12 ;  /* 0xfffffffb070c7824 */ /* 0x000fe200078e020c */
[----:B------:R-:W-:Y:S02]  /*5bb0*/  LOP3.LUT R0, R0, R5, RZ, 0x3c, !PT ;  /* 0x0000000500007212 */ /* 0x000fe400078e3cff */
[----:B------:R-:W-:-:S02]  /*5bc0*/  ISETP.GE.U32.AND.EX P1, PT, R17, UR9, PT, P1 ;  /* 0x0000000911007c0c */ /* 0x000fc4000bf26110 */
[----:B------:R-:W-:Y:S02]  /*5bd0*/  PRMT R4, RZ, 0x7610, R4 ;  /* 0x00007610ff047816 */ /* 0x000fe40000000004 */
[----:B------:R-:W-:Y:S01]  /*5be0*/  @P3 LOP3.LUT R0, R0, 0x1, R7, 0x78, !PT ;  /* 0x0000000100003812 */ /* 0x000fe200078e7807 */
[----:B------:R-:W-:-:S08]  /*5bf0*/  IMAD.MOV.U32 R7, RZ, RZ, -0x1 ;  /* 0xffffffffff077424 */ /* 0x000fd000078e00ff */
[----:B0-----:R-:W-:Y:S05]  /*5c00*/  @P1 BRA `(.L_x_91) ;  /* 0x00000004004c1947 */ /* 0x001fea0003800000 */
[----:B------:R-:W-:Y:S01]  /*5c10*/  ULDC.64 UR8, c[0x0][0x628] ;  /* 0x00018a0000087ab9 */ /* 0x000fe20000000a00 */
[----:B------:R-:W0:Y:S01]  /*5c20*/  S2R R15, SR_CTAID.X ;  /* 0x00000000000f7919 */ /* 0x000e220000002500 */
[----:B------:R-:W-:Y:S01]  /*5c30*/  ISETP.NE.U32.AND P1, PT, RZ, UR8, PT ;  /* 0x00000008ff007c0c */ /* 0x000fe2000bf25070 */
[----:B------:R-:W-:Y:S01]  /*5c40*/  ULDC UR11, c[0x0][0x630] ;  /* 0x00018c00000b7ab9 */ /* 0x000fe20000000800 */
[----:B------:R-:W-:Y:S01]  /*5c50*/  IMAD.MOV.U32 R4, RZ, RZ, R16 ;  /* 0x000000ffff047224 */ /* 0x000fe200078e0010 */
[----:B------:R-:W1:Y:S01]  /*5c60*/  S2R R14, SR_CTAID.Y ;  /* 0x00000000000e7919 */ /* 0x000e620000002600 */
[----:B------:R-:W-:Y:S01]  /*5c70*/  ISETP.NE.AND.EX P1, PT, RZ, UR9, PT, P1 ;  /* 0x00000009ff007c0c */ /* 0x000fe2000bf25310 */
[----:B------:R-:W-:-:S12]  /*5c80*/  IMAD.MOV.U32 R5, RZ, RZ, R17 ;  /* 0x000000ffff057224 */ /* 0x000fd800078e0011 */
[----:B------:R-:W-:Y:S05]  /*5c90*/  @!P1 BRA `(.L_x_92) ;  /* 0x0000000000289947 */ /* 0x000fea0003800000 */
[----:B------:R-:W-:Y:S02]  /*5ca0*/  ULDC UR10, c[0x0][0x634] ;  /* 0x00018d00000a7ab9 */ /* 0x000fe40000000800 */
[----:B------:R-:W-:-:S05]  /*5cb0*/  IADD3 R9, P1, R16, UR10, RZ ;  /* 0x0000000a10097c10 */ /* 0x000fca000ff3e0ff */
[----:B------:R-:W-:-:S04]  /*5cc0*/  IMAD.X R21, RZ, RZ, R17, P1 ;  /* 0x000000ffff157224 */ /* 0x000fc800008e0611 */
[----:B------:R-:W-:-:S04]  /*5cd0*/  IMAD.WIDE.U32 R6, R21, UR8, RZ ;  /* 0x0000000815067c25 */ /* 0x000fc8000f8e00ff */
[----:B------:R-:W-:-:S04]  /*5ce0*/  IMAD.WIDE.U32 R6, P1, R9, UR9, R6 ;  /* 0x0000000909067c25 */ /* 0x000fc8000f820006 */
[----:B------:R-:W-:-:S04]  /*5cf0*/  IMAD.WIDE.U32 R8, R9, UR8, RZ ;  /* 0x0000000809087c25 */ /* 0x000fc8000f8e00ff */
[----:B------:R-:W-:Y:S01]  /*5d00*/  IMAD.X R5, RZ, RZ, RZ, P1 ;  /* 0x000000ffff057224 */ /* 0x000fe200008e06ff */
[----:B------:R-:W-:Y:S01]  /*5d10*/  IADD3 RZ, P1, R9, R6, RZ ;  /* 0x0000000609ff7210 */ /* 0x000fe20007f3e0ff */
[----:B------:R-:W-:-:S04]  /*5d20*/  IMAD.MOV.U32 R4, RZ, RZ, R7 ;  /* 0x000000ffff047224 */ /* 0x000fc800078e0007 */
[----:B------:R-:W-:-:S08]  /*5d30*/  IMAD.WIDE.U32.X R4, R21, UR9, R4, P1 ;  /* 0x0000000915047c25 */ /* 0x000fd000088e0404 */
.L_x_92:
[--C-:B------:R-:W-:Y:S01]  /*5d40*/  SHF.R.U64 R8, R4, UR11, R5.reuse ;  /* 0x0000000b04087c19 */ /* 0x100fe20008001205 */
[----:B------:R-:W-:Y:S01]  /*5d50*/  ULDC.64 UR8, c[0x0][0x620] ;  /* 0x0001880000087ab9 */ /* 0x000fe20000000a00 */
[----:B------:R-:W-:Y:S01]  /*5d60*/  SHF.R.U32.HI R4, RZ, UR11, R5 ;  /* 0x0000000bff047c19 */ /* 0x000fe20008011605 */
[----:B------:R-:W2:Y:S01]  /*5d70*/  LDC R24, c[0x0][0x144] ;  /* 0x00005100ff187b82 */ /* 0x000ea20000000800 */
[----:B------:R-:W-:Y:S01]  /*5d80*/  IADD3 R7, P1, RZ, -R8, RZ ;  /* 0x80000008ff077210 */ /* 0x000fe20007f3e0ff */
[----:B------:R-:W-:Y:S01]  /*5d90*/  ULDC.64 UR12, c[0x0][0x640] ;  /* 0x00019000000c7ab9 */ /* 0x000fe20000000a00 */
[----:B0-----:R-:W-:Y:S01]  /*5da0*/  I2FP.F32.U32 R9, R15 ;  /* 0x0000000f00097245 */ /* 0x001fe20000201000 */
[----:B------:R-:W-:Y:S02]  /*5db0*/  ULDC UR10, c[0x0][0x608] ;  /* 0x00018200000a7ab9 */ /* 0x000fe40000000800 */
[----:B------:R-:W-:Y:S01]  /*5dc0*/  IMAD.X R4, RZ, RZ, ~R4, P1 ;  /* 0x000000ffff047224 */ /* 0x000fe200008e0e04 */
[----:B------:R-:W-:Y:S01]  /*5dd0*/  ISETP.NE.U32.AND P1, PT, RZ, UR12, PT ;  /* 0x0000000cff007c0c */ /* 0x000fe2000bf25070 */
[----:B------:R-:W0:Y:S02]  /*5de0*/  LDC R21, c[0x0][0x148] ;  /* 0x00005200ff157b82 */ /* 0x000e240000000800 */
[----:B------:R-:W-:Y:S01]  /*5df0*/  IMAD R6, R4, UR8, RZ ;  /* 0x0000000804067c24 */ /* 0x000fe2000f8e02ff */
[----:B------:R-:W-:Y:S01]  /*5e00*/  ISETP.NE.AND.EX P1, PT, RZ, UR13, PT, P1 ;  /* 0x0000000dff007c0c */ /* 0x000fe2000bf25310 */
[----:B------:R-:W-:Y:S01]  /*5e10*/  IMAD.WIDE.U32 R4, R7, UR8, R16 ;  /* 0x0000000807047c25 */ /* 0x000fe2000f8e0010 */
[----:B------:R-:W-:-:S03]  /*5e20*/  ULDC UR8, c[0x0][0x150] ;  /* 0x0000540000087ab9 */ /* 0x000fc60000000800 */
[----:B------:R-:W-:Y:S02]  /*5e30*/  IMAD R7, R7, UR9, R6 ;  /* 0x0000000907077c24 */ /* 0x000fe4000f8e0206 */
[----:B------:R-:W-:Y:S01]  /*5e40*/  FMUL R6, R9, UR8 ;  /* 0x0000000809067c20 */ /* 0x000fe20008400000 */
[----:B------:R-:W-:Y:S01]  /*5e50*/  ULDC UR8, c[0x0][0x618] ;  /* 0x0001860000087ab9 */ /* 0x000fe20000000800 */
[----:B------:R-:W-:Y:S01]  /*5e60*/  ULDC UR9, c[0x0][0x154] ;  /* 0x0000550000097ab9 */ /* 0x000fe20000000800 */
[----:B------:R-:W-:-:S03]  /*5e70*/  IMAD.IADD R5, R5, 0x1, R7 ;  /* 0x0000000105057824 */ /* 0x000fc600078e0207 */
[----:B------:R-:W3:Y:S02]  /*5e80*/  F2I.U32.TRUNC.NTZ R6, R6 ;  /* 0x0000000600067305 */ /* 0x000ee4000020f000 */
[----:B------:R-:W-:Y:S02]  /*5e90*/  SHF.R.U64 R9, R4, UR8, R5 ;  /* 0x0000000804097c19 */ /* 0x000fe40008001205 */
[----:B-1----:R-:W-:-:S05]  /*5ea0*/  I2FP.F32.U32 R4, R14 ;  /* 0x0000000e00047245 */ /* 0x002fca0000201000 */
[----:B------:R-:W-:Y:S01]  /*5eb0*/  FMUL R22, R4, UR9 ;  /* 0x0000000904167c20 */ /* 0x000fe20008400000 */
[----:B------:R-:W-:Y:S01]  /*5ec0*/  SHF.R.U32.HI R4, RZ, UR8, R5 ;  /* 0x00000008ff047c19 */ /* 0x000fe20008011605 */
[----:B------:R-:W-:-:S03]  /*5ed0*/  ULDC UR8, c[0x0][0x658] ;  /* 0x0001960000087ab9 */ /* 0x000fc60000000800 */
[--C-:B------:R-:W-:Y:S01]  /*5ee0*/  SHF.R.U64 R20, R9, UR10, R4.reuse ;  /* 0x0000000a09147c19 */ /* 0x100fe20008001204 */
[----:B------:R-:W1:Y:S01]  /*5ef0*/  F2I.U32.TRUNC.NTZ R22, R22 ;  /* 0x0000001600167305 */ /* 0x000e62000020f000 */
[----:B------:R-:W-:Y:S01]  /*5f00*/  SHF.R.U32.HI R5, RZ, UR10, R4 ;  /* 0x0000000aff057c19 */ /* 0x000fe20008011604 */
[----:B---3--:R-:W-:-:S03]  /*5f10*/  IMAD.MOV R6, RZ, RZ, -R6 ;  /* 0x000000ffff067224 */ /* 0x008fc600078e0a06 */
[----:B------:R-:W-:Y:S01]  /*5f20*/  SHF.R.U64 R18, R20, UR8, R5 ;  /* 0x0000000814127c19 */ /* 0x000fe20008001205 */
[----:B--2---:R-:W-:Y:S01]  /*5f30*/  IMAD R15, R24, R6, R15 ;  /* 0x00000006180f7224 */ /* 0x004fe200078e020f */
[----:B------:R-:W-:-:S03]  /*5f40*/  SHF.R.U32.HI R23, RZ, UR8, R5 ;  /* 0x00000008ff177c19 */ /* 0x000fc60008011605 */
[----:B------:R-:W-:Y:S02]  /*5f50*/  IMAD.MOV.U32 R4, RZ, RZ, R18 ;  /* 0x000000ffff047224 */ /* 0x000fe400078e0012 */
[----:B------:R-:W-:Y:S01]  /*5f60*/  IMAD.MOV.U32 R5, RZ, RZ, R23 ;  /* 0x000000ffff057224 */ /* 0x000fe200078e0017 */
[----:B-1----:R-:W-:Y:S06]  /*5f70*/  @!P1 BRA `(.L_x_93) ;  /* 0x0000000000289947 */ /* 0x002fec0003800000 */
[----:B------:R-:W-:Y:S02]  /*5f80*/  ULDC UR8, c[0x0][0x64c] ;  /* 0x0001930000087ab9 */ /* 0x000fe40000000800 */
[----:B------:R-:W-:-:S05]  /*5f90*/  IADD3 R5, P1, R18, UR8, RZ ;  /* 0x0000000812057c10 */ /* 0x000fca000ff3e0ff */
[----:B------:R-:W-:-:S04]  /*5fa0*/  IMAD.X R23, RZ, RZ, R23, P1 ;  /* 0x000000ffff177224 */ /* 0x000fc800008e0617 */
[----:B------:R-:W-:-:S04]  /*5fb0*/  IMAD.WIDE.U32 R6, R23, UR12, RZ ;  /* 0x0000000c17067c25 */ /* 0x000fc8000f8e00ff */
[----:B------:R-:W-:-:S04]  /*5fc0*/  IMAD.WIDE.U32 R6, P1, R5, UR13, R6 ;  /* 0x0000000d05067c25 */ /* 0x000fc8000f820006 */
[----:B------:R-:W-:-:S04]  /*5fd0*/  IMAD.WIDE.U32 R4, R5, UR12, RZ ;  /* 0x0000000c05047c25 */ /* 0x000fc8000f8e00ff */
[----:B------:R-:W-:Y:S01]  /*5fe0*/  IMAD.MOV.U32 R4, RZ, RZ, R7 ;  /* 0x000000ffff047224 */ /* 0x000fe200078e0007 */
[----:B------:R-:W-:Y:S01]  /*5ff0*/  IADD3 RZ, P3, R5, R6, RZ ;  /* 0x0000000605ff7210 */ /* 0x000fe20007f7e0ff */
[----:B------:R-:W-:-:S04]  /*6000*/  IMAD.X R5, RZ, RZ, RZ, P1 ;  /* 0x000000ffff057224 */ /* 0x000fc800008e06ff */
[----:B------:R-:W-:-:S08]  /*6010*/  IMAD.WIDE.U32.X R4, R23, UR13, R4, P3 ;  /* 0x0000000d17047c25 */ /* 0x000fd000098e0404 */
.L_x_93:
[----:B------:R-:W-:Y:S01]  /*6020*/  ISETP.NE.AND P1, PT, R2, 0x1, PT ;  /* 0x000000010200780c */ /* 0x000fe20003f25270 */
[----:B------:R-:W-:Y:S01]  /*6030*/  ULDC UR8, c[0x0][0x648] ;  /* 0x0001920000087ab9 */ /* 0x000fe20000000800 */
[----:B------:R-:W-:Y:S01]  /*6040*/  LOP3.LUT R20, R20, UR6, RZ, 0xc0, !PT ;  /* 0x0000000614147c12 */ /* 0x000fe2000f8ec0ff */
[----:B------:R-:W-:Y:S01]  /*6050*/  IMAD.MOV R22, RZ, RZ, -R22 ;  /* 0x000000ffff167224 */ /* 0x000fe200078e0a16 */
[----:B------:R-:W-:Y:S01]  /*6060*/  SHF.R.U64 R5, R4, UR8, R5 ;  /* 0x0000000804057c19 */ /* 0x000fe20008001205 */
[----:B------:R-:W-:Y:S01]  /*6070*/  ULDC UR8, c[0x0][0x638] ;  /* 0x00018e0000087ab9 */ /* 0x000fe20000000800 */
[----:B------:R-:W-:Y:S01]  /*6080*/  LOP3.LUT R9, R9, UR4, RZ, 0xc0, !PT ;  /* 0x0000000409097c12 */ /* 0x000fe2000f8ec0ff */
[----:B------:R-:W-:Y:S01]  /*6090*/  ULDC UR9, c[0x0][0x610] ;  /* 0x0001840000097ab9 */ /* 0x000fe20000000800 */
[----:B------:R-:W-:Y:S02]  /*60a0*/  IMAD.MOV.U32 R4, RZ, RZ, 0x1 ;  /* 0x00000001ff047424 */ /* 0x000fe400078e00ff */
[----:B------:R-:W-:-:S02]  /*60b0*/  IMAD.MOV R7, RZ, RZ, -R5 ;  /* 0x000000ffff077224 */ /* 0x000fc400078e0a05 */
[----:B------:R-:W-:Y:S02]  /*60c0*/  IMAD R20, R5, UR5, R20 ;  /* 0x0000000505147c24 */ /* 0x000fe4000f8e0214 */
[----:B0-----:R-:W-:Y:S02]  /*60d0*/  @P1 IMAD R15, R21, R22, R14 ;  /* 0x00000016150f1224 */ /* 0x001fe400078e020e */
[----:B------:R-:W-:Y:S01]  /*60e0*/  IMAD R18, R7, UR8, R18 ;  /* 0x0000000807127c24 */ /* 0x000fe2000f8e0212 */
[----:B------:R-:W-:Y:S01]  /*60f0*/  ULDC UR8, c[0x0][0x600] ;  /* 0x0001800000087ab9 */ /* 0x000fe20000000800 */
[----:B------:R-:W-:Y:S02]  /*6100*/  IMAD R15, R20, UR9, R15 ;  /* 0x00000009140f7c24 */ /* 0x000fe4000f8e020f */
[----:B------:R-:W-:-:S05]  /*6110*/  IMAD R18, R18, UR8, R9 ;  /* 0x0000000812127c24 */ /* 0x000fca000f8e0209 */
[----:B------:R-:W-:Y:S02]  /*6120*/  SEL R9, R18, R15, !P1 ;  /* 0x0000000f12097207 */ /* 0x000fe40004800000 */
[----:B------:R-:W-:-:S07]  /*6130*/  SEL R7, R15, R18, !P1 ;  /* 0x000000120f077207 */ /* 0x000fce0004800000 */
.L_x_91:
[----:B------:R-:W-:Y:S05]  /*6140*/  BSYNC B1 ;  /* 0x0000000000017941 */ /* 0x000fea0003800000 */
.L_x_90:
[----:B------:R-:W-:-:S13]  /*6150*/  LOP3.LUT P1, RZ, R4, 0xff, RZ, 0xc0, !PT ;  /* 0x000000ff04ff7812 */ /* 0x000fda000782c0ff */
[----:B------:R-:W-:Y:S05]  /*6160*/  @P1 BRA `(.L_x_94) ;  /* 0xfffffff4001c1947 */ /* 0x000fea000383ffff */
[----:B------:R-:W-:Y:S05]  /*6170*/  BSYNC B0 ;  /* 0x0000000000007941 */ /* 0x000fea0003800000 */
.L_x_82:
[----:B------:R-:W-:-:S03]  /*6180*/  UMOV UR8, 0xffffffff ;  /* 0xffffffff00087882 */ /* 0x000fc60000000000 */
[----:B------:R-:W-:Y:S05]  /*6190*/  BRA.DIV UR8, `(.L_x_95) ;  /* 0x00000006083c7947 */ /* 0x000fea000b800000 */
[----:B------:R-:W-:-:S13]  /*61a0*/  ELECT P6, URZ, PT ;  /* 0x00000000003f782f */ /* 0x000fda00038c0000 */
.L_x_110:
[----:B------:R-:W-:Y:S04]  /*61b0*/  BSSY B0, `(.L_x_96) ;  /* 0x0000034000007945 */ /* 0x000fe80003800000 */
[----:B------:R-:W-:Y:S05]  /*61c0*/  @!P6 BRA `(.L_x_97) ;  /* 0x0000000000c8e947 */ /* 0x000fea0003800000 */
[----:B------:R-:W-:-:S04]  /*61d0*/  LOP3.LUT R19, R19, 0x2, RZ, 0xfc, !PT ;  /* 0x0000000213137812 */ /* 0x000fc800078efcff */
[----:B------:R-:W-:-:S13]  /*61e0*/  ISETP.NE.AND P0, PT, R19, 0x3, PT ;  /* 0x000000031300780c */ /* 0x000fda0003f05270 */
[----:B------:R-:W-:Y:S05]  /*61f0*/  @!P0 BRA `(.L_x_98) ;  /* 0x0000000000048947 */ /* 0x000fea0003800000 */
[----:B------:R-:W-:Y:S01]  /*6200*/  BPT.TRAP 0x1 ;  /* 0x000000040000795c */ /* 0x000fe20000300000 */
.L_x_98:
[----:B------:R-:W0:Y:S01]  /*6210*/  S2R R3, SR_CgaCtaId ;  /* 0x0000000000037919 */ /* 0x000e220000008800 */
[----:B------:R-:W-:-:S04]  /*6220*/  MOV R2, 0x400 ;  /* 0x0000040000027802 */ /* 0x000fc80000000f00 */
[----:B0-----:R-:W-:Y:S02]  /*6230*/  LEA R3, R3, R2, 0x18 ;  /* 0x0000000203037211 */ /* 0x001fe400078ec0ff */
[----:B------:R-:W-:-:S03]  /*6240*/  SHF.L.U32 R2, R0, 0x1f, RZ ;  /* 0x0000001f00027819 */ /* 0x000fc600000006ff */
[----:B------:R-:W-:-:S04]  /*6250*/  VIADD R3, R3, 0x28 ;  /* 0x0000002803037836 */ /* 0x000fc80000000000 */
[C---:B------:R-:W-:Y:S02]  /*6260*/  IMAD R7, R12.reuse, 0x8, R3 ;  /* 0x000000080c077824 */ /* 0x040fe400078e0203 */
[----:B------:R-:W-:Y:S02]  /*6270*/  VIADD R12, R12, 0x1 ;  /* 0x000000010c0c7836 */ /* 0x000fe40000000000 */
[----:B------:R-:W0:Y:S03]  /*6280*/  SYNCS.PHASECHK.TRANS64.TRYWAIT P0, [R7+URZ], R2 ;  /* 0x00000002070075a7 */ /* 0x000e26000800017f */
[----:B------:R-:W-:-:S04]  /*6290*/  ISETP.NE.AND P1, PT, R12, 0x5, PT ;  /* 0x000000050c00780c */ /* 0x000fc80003f25270 */
[----:B------:R-:W-:Y:S02]  /*62a0*/  SEL R5, RZ, 0x1, P1 ;  /* 0x00000001ff057807 */ /* 0x000fe40000800000 */
[----:B------:R-:W-:Y:S02]  /*62b0*/  SEL R12, R12, RZ, P1 ;  /* 0x000000ff0c0c7207 */ /* 0x000fe40000800000 */
[----:B------:R-:W-:-:S03]  /*62c0*/  LOP3.LUT R5, R0, R5, RZ, 0x3c, !PT ;  /* 0x0000000500057212 */ /* 0x000fc600078e3cff */
[----:B------:R-:W-:Y:S01]  /*62d0*/  IMAD R9, R12, 0x8, R3 ;  /* 0x000000080c097824 */ /* 0x000fe200078e0203 */
[----:B------:R-:W-:Y:S01]  /*62e0*/  SHF.L.U32 R4, R5, 0x1f, RZ ;  /* 0x0000001f05047819 */ /* 0x000fe200000006ff */
[----:B0-----:R-:W-:Y:S06]  /*62f0*/  @!P0 BRA `(.L_x_99) ;  /* 0x0000000400048947 */ /* 0x001fec0003800000 */
.L_x_111:
[----:B------:R-:W1:Y:S01]  /*6300*/  SYNCS.PHASECHK.TRANS64.TRYWAIT P0, [R9+URZ], R4 ;  /* 0x00000004090075a7 */ /* 0x000e62000800017f */
[----:B------:R-:W-:-:S05]  /*6310*/  VIADD R0, R12, 0x1 ;  /* 0x000000010c007836 */ /* 0x000fca0000000000 */
[----:B------:R-:W-:-:S04]  /*6320*/  ISETP.NE.AND P1, PT, R0, 0x5, PT ;  /* 0x000000050000780c */ /* 0x000fc80003f25270 */
[----:B0-----:R-:W-:Y:S02]  /*6330*/  SEL R2, RZ, 0x1, P1 ;  /* 0x00000001ff027807 */ /* 0x001fe40000800000 */
[----:B------:R-:W-:Y:S02]  /*6340*/  SEL R0, R0, RZ, P1 ;  /* 0x000000ff00007207 */ /* 0x000fe40000800000 */
[----:B------:R-:W-:-:S03]  /*6350*/  LOP3.LUT R7, R5, R2, RZ, 0x3c, !PT ;  /* 0x0000000205077212 */ /* 0x000fc600078e3cff */
[----:B------:R-:W-:Y:S01]  /*6360*/  IMAD R6, R0, 0x8, R3 ;  /* 0x0000000800067824 */ /* 0x000fe200078e0203 */
[----:B------:R-:W-:Y:S01]  /*6370*/  SHF.L.U32 R5, R7, 0x1f, RZ ;  /* 0x0000001f07057819 */ /* 0x000fe200000006ff */
[----:B-1----:R-:W-:Y:S06]  /*6380*/  @!P0 BRA `(.L_x_100) ;  /* 0x0000000000f48947 */ /* 0x002fec0003800000 */
.L_x_112:
[----:B------:R-:W1:Y:S01]  /*6390*/  SYNCS.PHASECHK.TRANS64.TRYWAIT P0, [R6+URZ], R5 ;  /* 0x00000005060075a7 */ /* 0x000e62000800017f */
[----:B------:R-:W-:-:S05]  /*63a0*/  VIADD R0, R0, 0x1 ;  /* 0x0000000100007836 */ /* 0x000fca0000000000 */
[----:B------:R-:W-:-:S04]  /*63b0*/  ISETP.NE.AND P1, PT, R0, 0x5, PT ;  /* 0x000000050000780c */ /* 0x000fc80003f25270 */
[----:B------:R-:W-:Y:S02]  /*63c0*/  SEL R2, RZ, 0x1, P1 ;  /* 0x00000001ff027807 */ /* 0x000fe40000800000 */
[----:B------:R-:W-:Y:S02]  /*63d0*/  SEL R0, R0, RZ, P1 ;  /* 0x000000ff00007207 */ /* 0x000fe40000800000 */
[----:B------:R-:W-:-:S03]  /*63e0*/  LOP3.LUT R7, R7, R2, RZ, 0x3c, !PT ;  /* 0x0000000207077212 */ /* 0x000fc600078e3cff */
[----:B0-----:R-:W-:Y:S01]  /*63f0*/  IMAD R9, R0, 0x8, R3 ;  /* 0x0000000800097824 */ /* 0x001fe200078e0203 */
[----:B------:R-:W-:Y:S01]  /*6400*/  SHF.L.U32 R4, R7, 0x1f, RZ ;  /* 0x0000001f07047819 */ /* 0x000fe200000006ff */
[----:B-1----:R-:W-:Y:S06]  /*6410*/  @!P0 BRA `(.L_x_101) ;  /* 0x0000000000e48947 */ /* 0x002fec0003800000 */
.L_x_113:
[----:B------:R-:W1:Y:S01]  /*6420*/  SYNCS.PHASECHK.TRANS64.TRYWAIT P0, [R9+URZ], R4 ;  /* 0x00000004090075a7 */ /* 0x000e62000800017f */
[----:B------:R-:W-:-:S05]  /*6430*/  VIADD R0, R0, 0x1 ;  /* 0x0000000100007836 */ /* 0x000fca0000000000 */
[----:B------:R-:W-:-:S04]  /*6440*/  ISETP.NE.AND P1, PT, R0, 0x5, PT ;  /* 0x000000050000780c */ /* 0x000fc80003f25270 */
[----:B------:R-:W-:Y:S02]  /*6450*/  SEL R2, RZ, 0x1, P1 ;  /* 0x00000001ff027807 */ /* 0x000fe40000800000 */
[----:B------:R-:W-:Y:S02]  /*6460*/  SEL R0, R0, RZ, P1 ;  /* 0x000000ff00007207 */ /* 0x000fe40000800000 */
[----:B------:R-:W-:Y:S01]  /*6470*/  LOP3.LUT R2, R7, R2, RZ, 0x3c, !PT ;  /* 0x0000000207027212 */ /* 0x000fe200078e3cff */
[----:B-1----:R-:W-:Y:S06]  /*6480*/  @!P0 BRA `(.L_x_102) ;  /* 0x0000000000dc8947 */ /* 0x002fec0003800000 */
.L_x_114:
[----:B------:R-:W-:Y:S01]  /*6490*/  IMAD R3, R0, 0x8, R3 ;  /* 0x0000000800037824 */ /* 0x000fe200078e0203 */
[----:B------:R-:W-:-:S07]  /*64a0*/  SHF.L.U32 R0, R2, 0x1f, RZ ;  /* 0x0000001f02007819 */ /* 0x000fce00000006ff */
.L_x_103:
[----:B--2---:R2:W3:Y:S02]  /*64b0*/  SYNCS.PHASECHK.TRANS64.TRYWAIT P0, [R3+URZ], R0 ;  /* 0x00000000030075a7 */ /* 0x0044e4000800017f */
[----:B---3--:R-:W-:Y:S05]  /*64c0*/  @!P0 NANOSLEEP.SYNCS 0x989680 ;  /* 0x009896800000895d */ /* 0x008fea0003900000 */
[----:B------:R-:W3:Y:S02]  /*64d0*/  @!P0 SYNCS.PHASECHK.TRANS64 P0, [R3+URZ], R0 ;  /* 0x00000000030085a7 */ /* 0x000ee4000800007f */
[----:B---3--:R-:W-:Y:S05]  /*64e0*/  @!P0 BRA `(.L_x_103) ;  /* 0xfffffffc00f08947 */ /* 0x008fea000383ffff */
.L_x_97:
[----:B------:R-:W-:Y:S05]  /*64f0*/  BSYNC B0 ;  /* 0x0000000000007941 */ /* 0x000fea0003800000 */
.L_x_96:
[----:B------:R-:W-:Y:S05]  /*6500*/  EXIT ;  /* 0x000000000000794d */ /* 0x000fea0003800000 */
.L_x_17:
[----:B---3--:R3:W4:Y:S02]  /*6510*/  SYNCS.PHASECHK.TRANS64.TRYWAIT P1, [R3+URZ], R0 ;  /* 0x00000000030075a7 */ /* 0x008724000802017f */
[----:B----4-:R-:W-:Y:S05]  /*6520*/  @!P1 NANOSLEEP.SYNCS 0x989680 ;  /* 0x009896800000995d */ /* 0x010fea0003900000 */
[----:B------:R-:W4:Y:S02]  /*6530*/  @!P1 SYNCS.PHASECHK.TRANS64 P1, [R3+URZ], R0 ;  /* 0x00000000030095a7 */ /* 0x000f24000802007f */
[----:B----4-:R-:W-:Y:S05]  /*6540*/  @!P1 BRA `(.L_x_17) ;  /* 0xfffffffc00f09947 */ /* 0x010fea000383ffff */
[----:B------:R-:W-:Y:S05]  /*6550*/  BRA `(.L_x_16) ;  /* 0xffffffac00347947 */ /* 0x000fea000383ffff */
.L_x_22:
[----:B-1----:R-:W-:-:S04]  /*6560*/  IMAD.U32 R4, RZ, RZ, UR9 ;  /* 0x00000009ff047e24 */ /* 0x002fc8000f8e00ff */
[----:B------:R1:W2:Y:S03]  /*6570*/  SYNCS.PHASECHK.TRANS64.TRYWAIT P1, [R4+URZ], R3 ;  /* 0x00000003040075a7 */ /* 0x0002a6000802017f */
[----:B--2---:R-:W-:Y:S05]  /*6580*/  @!P1 NANOSLEEP.SYNCS 0x989680 ;  /* 0x009896800000995d */ /* 0x004fea0003900000 */
[----:B------:R-:W2:Y:S02]  /*6590*/  @!P1 SYNCS.PHASECHK.TRANS64 P1, [R4+URZ], R3 ;  /* 0x00000003040095a7 */ /* 0x000ea4000802007f */
[----:B--2---:R-:W-:Y:S05]  /*65a0*/  @!P1 BRA `(.L_x_22) ;  /* 0xfffffffc00ec9947 */ /* 0x004fea000383ffff */
[----:B------:R-:W-:Y:S05]  /*65b0*/  BRA `(.L_x_21) ;  /* 0xffffffb8000c7947 */ /* 0x000fea000383ffff */
.L_x_83:
[----:B------:R-:W-:Y:S01]  /*65c0*/  BSSY B1, `(.L_x_104) ;  /* 0x0000006000017945 */ /* 0x000fe20003800000 */
[----:B------:R-:W-:-:S07]  /*65d0*/  IMAD.MOV.U32 R15, RZ, RZ, -0x1 ;  /* 0xffffffffff0f7424 */ /* 0x000fce00078e00ff */
[----:B------:R-:W-:Y:S05]  /*65e0*/  WARPSYNC.COLLECTIVE R15, `(.L_x_105) ;  /* 0x000000000f0c7348 */ /* 0x000fea0003c00000 */
[----:B------:R-:W-:Y:S02]  /*65f0*/  ELECT P6, UR62, PT ;  /* 0x00000000003e782f */ /* 0x000fe400038c0000 */
[----:B------:R-:W-:Y:S01]  /*6600*/  MOV R14, UR62 ;  /* 0x0000003e000e7c02 */ /* 0x000fe20008000f00 */
[----:B------:R-:W-:Y:S10]  /*6610*/  ENDCOLLECTIVE ;  /* 0x000000000000791b */ /* 0x000ff40003800000 */
.L_x_105:
[----:B------:R-:W-:Y:S05]  /*6620*/  BSYNC B1 ;  /* 0x0000000000017941 */ /* 0x000fea0003800000 */
.L_x_104:
[----:B------:R-:W-:Y:S05]  /*6630*/  BRA `(.L_x_106) ;  /* 0xffffffec00f47947 */ /* 0x000fea000383ffff */
.L_x_86:
[----:B0-----:R0:W1:Y:S02]  /*6640*/  SYNCS.PHASECHK.TRANS64.TRYWAIT P1, [R14+URZ+0x28], R7 ;  /* 0x000028070e0075a7 */ /* 0x001064000802017f */
[----:B-1----:R-:W-:Y:S05]  /*6650*/  @!P1 NANOSLEEP.SYNCS 0x989680 ;  /* 0x009896800000995d */ /* 0x002fea0003900000 */
[----:B------:R-:W1:Y:S02]  /*6660*/  @!P1 SYNCS.PHASECHK.TRANS64 P1, [R14+URZ+0x28], R7 ;  /* 0x000028070e0095a7 */ /* 0x000e64000802007f */
[----:B-1----:R-:W-:Y:S05]  /*6670*/  @!P1 BRA `(.L_x_86) ;  /* 0xfffffffc00f09947 */ /* 0x002fea000383ffff */
[----:B------:R-:W-:Y:S05]  /*6680*/  BRA `(.L_x_107) ;  /* 0xfffffff000287947 */ /* 0x000fea000383ffff */
.L_x_95:
[----:B------:R-:W-:Y:S01]  /*6690*/  BSSY B0, `(.L_x_108) ;  /* 0x0000006000007945 */ /* 0x000fe20003800000 */
[----:B------:R-:W-:-:S07]  /*66a0*/  IMAD.MOV.U32 R15, RZ, RZ, -0x1 ;  /* 0xffffffffff0f7424 */ /* 0x000fce00078e00ff */
[----:B------:R-:W-:Y:S05]  /*66b0*/  WARPSYNC.COLLECTIVE R15, `(.L_x_109) ;  /* 0x000000000f0c7348 */ /* 0x000fea0003c00000 */
[----:B------:R-:W-:Y:S02]  /*66c0*/  ELECT P6, UR62, PT ;  /* 0x00000000003e782f */ /* 0x000fe400038c0000 */
[----:B------:R-:W-:Y:S01]  /*66d0*/  MOV R14, UR62 ;  /* 0x0000003e000e7c02 */ /* 0x000fe20008000f00 */
[----:B------:R-:W-:Y:S10]  /*66e0*/  ENDCOLLECTIVE ;  /* 0x000000000000791b */ /* 0x000ff40003800000 */
.L_x_109:
[----:B------:R-:W-:Y:S05]  /*66f0*/  BSYNC B0 ;  /* 0x0000000000007941 */ /* 0x000fea0003800000 */
.L_x_108:
[----:B------:R-:W-:Y:S05]  /*6700*/  BRA `(.L_x_110) ;  /* 0xfffffff800a87947 */ /* 0x000fea000383ffff */
.L_x_99:
[----:B0-----:R0:W1:Y:S02]  /*6710*/  SYNCS.PHASECHK.TRANS64.TRYWAIT P0, [R7+URZ], R2 ;  /* 0x00000002070075a7 */ /* 0x001064000800017f */
[----:B-1----:R-:W-:Y:S05]  /*6720*/  @!P0 NANOSLEEP.SYNCS 0x989680 ;  /* 0x009896800000895d */ /* 0x002fea0003900000 */
[----:B------:R-:W1:Y:S02]  /*6730*/  @!P0 SYNCS.PHASECHK.TRANS64 P0, [R7+URZ], R2 ;  /* 0x00000002070085a7 */ /* 0x000e64000800007f */
[----:B-1----:R-:W-:Y:S05]  /*6740*/  @!P0 BRA `(.L_x_99) ;  /* 0xfffffffc00f08947 */ /* 0x002fea000383ffff */
[----:B------:R-:W-:Y:S05]  /*6750*/  BRA `(.L_x_111) ;  /* 0xfffffff800e87947 */ /* 0x000fea000383ffff */
.L_x_100:
[----:B0-----:R0:W1:Y:S02]  /*6760*/  SYNCS.PHASECHK.TRANS64.TRYWAIT P0, [R9+URZ], R4 ;  /* 0x00000004090075a7 */ /* 0x001064000800017f */
[----:B-1----:R-:W-:Y:S05]  /*6770*/  @!P0 NANOSLEEP.SYNCS 0x989680 ;  /* 0x009896800000895d */ /* 0x002fea0003900000 */
[----:B------:R-:W1:Y:S02]  /*6780*/  @!P0 SYNCS.PHASECHK.TRANS64 P0, [R9+URZ], R4 ;  /* 0x00000004090085a7 */ /* 0x000e64000800007f */
[----:B-1----:R-:W-:Y:S05]  /*6790*/  @!P0 BRA `(.L_x_100) ;  /* 0xfffffffc00f08947 */ /* 0x002fea000383ffff */
[----:B------:R-:W-:Y:S05]  /*67a0*/  BRA `(.L_x_112) ;  /* 0xfffffff800f87947 */ /* 0x000fea000383ffff */
.L_x_101:
[----:B0-----:R0:W1:Y:S02]  /*67b0*/  SYNCS.PHASECHK.TRANS64.TRYWAIT P0, [R6+URZ], R5 ;  /* 0x00000005060075a7 */ /* 0x001064000800017f */
[----:B-1----:R-:W-:Y:S05]  /*67c0*/  @!P0 NANOSLEEP.SYNCS 0x989680 ;  /* 0x009896800000895d */ /* 0x002fea0003900000 */
[----:B------:R-:W1:Y:S02]  /*67d0*/  @!P0 SYNCS.PHASECHK.TRANS64 P0, [R6+URZ], R5 ;  /* 0x00000005060085a7 */ /* 0x000e64000800007f */
[----:B-1----:R-:W-:Y:S05]  /*67e0*/  @!P0 BRA `(.L_x_101) ;  /* 0xfffffffc00f08947 */ /* 0x002fea000383ffff */
[----:B------:R-:W-:Y:S05]  /*67f0*/  BRA `(.L_x_113) ;  /* 0xfffffffc00087947 */ /* 0x000fea000383ffff */
.L_x_102:
[----:B-1----:R1:W2:Y:S02]  /*6800*/  SYNCS.PHASECHK.TRANS64.TRYWAIT P0, [R9+URZ], R4 ;  /* 0x00000004090075a7 */ /* 0x0022a4000800017f */
[----:B--2---:R-:W-:Y:S05]  /*6810*/  @!P0 NANOSLEEP.SYNCS 0x989680 ;  /* 0x009896800000895d */ /* 0x004fea0003900000 */
[----:B------:R-:W2:Y:S02]  /*6820*/  @!P0 SYNCS.PHASECHK.TRANS64 P0, [R9+URZ], R4 ;  /* 0x00000004090085a7 */ /* 0x000ea4000800007f */
[----:B--2---:R-:W-:Y:S05]  /*6830*/  @!P0 BRA `(.L_x_102) ;  /* 0xfffffffc00f08947 */ /* 0x004fea000383ffff */
[----:B------:R-:W-:Y:S05]  /*6840*/  BRA `(.L_x_114) ;  /* 0xfffffffc00107947 */ /* 0x000fea000383ffff */
.L_x_115:
[----:B------:R-:W-:-:S00]  /*6850*/  BRA `(.L_x_115) ;  /* 0xfffffffc00fc7947 */ /* 0x000fc0000383ffff */
[----:B------:R-:W-:-:S00]  /*6860*/  NOP ;  /* 0x0000000000007918 */ /* 0x000fc00000000000 */
        /* <DEDUP_REMOVED lines=9> */
.L_x_116:


//--------------------- .nv.global.init           --------------------------
	.section	.nv.global.init,"aw",@progbits
.nv.global.init:
	.type		$str$22,@object
	.size		$str$22,($str$23 - $str$22)
$str$22:
        /*0000*/ 	.byte	0x6b, 0x5f, 0x74, 0x69, 0x6c, 0x65, 0x5f, 0x63, 0x6f, 0x75, 0x6e, 0x74, 0x20, 0x3e, 0x3d, 0x20
        /*0010*/ 	.byte	0x31, 0x00
	.type		$str$23,@object
	.size		$str$23,(__unnamed_1 - $str$23)
$str$23:
        /*0012*/ 	.byte	0x2f, 0x74, 0x6d, 0x70, 0x2f, 0x63, 0x75, 0x74, 0x6c, 0x61, 0x73, 0x73, 0x5f, 0x73, 0x77, 0x65
        /*0022*/ 	.byte	0x65, 0x70, 0x5f, 0x73, 0x72, 0x63, 0x2f, 0x69, 0x6e, 0x63, 0x6c, 0x75, 0x64, 0x65, 0x2f, 0x63
        /*0032*/ 	.byte	0x75, 0x74, 0x6c, 0x61, 0x73, 0x73, 0x2f, 0x67, 0x65, 0x6d, 0x6d, 0x2f, 0x63, 0x6f, 0x6c, 0x6c
        /*0042*/ 	.byte	0x65, 0x63, 0x74, 0x69, 0x76, 0x65, 0x2f, 0x73, 0x6d, 0x39, 0x30, 0x5f, 0x6d, 0x6d, 0x61, 0x5f
        /*0052*/ 	.byte	0x74, 0x6d, 0x61, 0x5f, 0x67, 0x6d, 0x6d, 0x61, 0x5f, 0x73, 0x73, 0x5f, 0x77, 0x61, 0x72, 0x70
        /*0062*/ 	.byte	0x73, 0x70, 0x65, 0x63, 0x69, 0x61, 0x6c, 0x69, 0x7a, 0x65, 0x64, 0x2e, 0x68, 0x70, 0x70, 0x00
	.type		__unnamed_1,@object
	.size		__unnamed_1,(.L_0 - __unnamed_1)
__unnamed_1:
        /*0072*/ 	.byte	0x76, 0x6f, 0x69, 0x64, 0x20, 0x63, 0x75, 0x74, 0x6c, 0x61, 0x73, 0x73, 0x3a, 0x3a, 0x67, 0x65
        /* <DEDUP_REMOVED lines=180> */
        /*0bc2*/ 	.byte	0x79, 0x5d, 0x00
.L_0:


//--------------------- .nv.shared._ZN7cutlass13device_kernelINS_4gemm6kernel13GemmUniversalIN4cute5tupleIJiiiiEEENS1_10collective13CollectiveMmaINS1_34MainloopSm90TmaGmmaWarpSpecializedILi5ENS5_IJNS4_1CILi1EEESB_SB_EEENS1_35KernelTmaWarpSpecializedCooperativeEEENS5_IJNSA_ILi128EEENSA_ILi48EEESF_EEENS_10bfloat16_tENS5_IJlSB_lEEESI_SJ_NS4_8TiledMMAINS4_8MMA_AtomIJNS4_4SM904GMMA27MMA_64x16x16_F32BF16BF16_SSILNSN_5MajorE0ELSP_0ELNSN_7ScaleInE1ELSQ_1EEEEEENS4_6LayoutINS5_IJNSA_ILi2EEESB_SB_EEENS5_IJSB_NSA_ILi0EEESW_EEEEENS5_IJNS4_10UnderscoreESZ_SZ_EEEEENS4_13SM90_TMA_LOADENS4_14ComposedLayoutINS4_7SwizzleILi3ELi4ELi3EEENS4_18smem_ptr_flag_bitsILi16EEENST_INS5_IJNSA_ILi8EEENSA_ILi64EEEEEENS5_IJS19_SB_EEEEEEEvNS4_8identityES12_S1D_vS1E_EENS_8epilogue10collective6detail29Sm90TmaWarpSpecializedAdapterINS1H_15DefaultEpilogueISI_SJ_SJ_NS1G_6thread17LinearCombinationISI_Li1EffLNS1L_9ScaleType4KindE0ELNS_15FloatRoundStyleE2ESI_EENS1_15EpilogueDefaultEEEEEvvEEEEvNT_6ParamsE --------------------------
	.section	.nv.shared._ZN7cutlass13device_kernelINS_4gemm6kernel13GemmUniversalIN4cute5tupleIJiiiiEEENS1_10collective13CollectiveMmaINS1_34MainloopSm90TmaGmmaWarpSpecializedILi5ENS5_IJNS4_1CILi1EEESB_SB_EEENS1_35KernelTmaWarpSpecializedCooperativeEEENS5_IJNSA_ILi128EEENSA_ILi48EEESF_EEENS_10bfloat16_tENS5_IJlSB_lEEESI_SJ_NS4_8TiledMMAINS4_8MMA_AtomIJNS4_4SM904GMMA27MMA_64x16x16_F32BF16BF16_SSILNSN_5MajorE0ELSP_0ELNSN_7ScaleInE1ELSQ_1EEEEEENS4_6LayoutINS5_IJNSA_ILi2EEESB_SB_EEENS5_IJSB_NSA_ILi0EEESW_EEEEENS5_IJNS4_10UnderscoreESZ_SZ_EEEEENS4_13SM90_TMA_LOADENS4_14ComposedLayoutINS4_7SwizzleILi3ELi4ELi3EEENS4_18smem_ptr_flag_bitsILi16EEENST_INS5_IJNSA_ILi8EEENSA_ILi64EEEEEENS5_IJS19_SB_EEEEEEEvNS4_8identityES12_S1D_vS1E_EENS_8epilogue10collective6detail29Sm90TmaWarpSpecializedAdapterINS1H_15DefaultEpilogueISI_SJ_SJ_NS1G_6thread17LinearCombinationISI_Li1EffLNS1L_9ScaleType4KindE0ELNS_15FloatRoundStyleE2ESI_EENS1_15EpilogueDefaultEEEEEvvEEEEvNT_6ParamsE,"aw",@nobits
	.sectionflags	@""
	.align	16
	.zero		1024


//--------------------- .nv.shared.reserved.0     --------------------------
	.section	.nv.shared.reserved.0,"aw",@nobits
	.weak		__nv_reservedSMEM_offset_0_alias
	.size		__nv_reservedSMEM_offset_0_alias, 0, 0
	.other		__nv_reservedSMEM_offset_0_alias,@"STO_CUDA_RESERVED_SHARED STV_DEFAULT"
__nv_reservedSMEM_offset_0_alias:
	.zero		0


//--------------------- .nv.global                --------------------------
	.section	.nv.global,"aw",@nobits
.nv.global:
	.type		_ZN39_INTERNAL_975d1708_4_k_cu_06ef71e7_79474cute1_E,@object
	.size		_ZN39_INTERNAL_975d1708_4_k_cu_06ef71e7_79474cute1_E,(_ZN39_INTERNAL_975d1708_4_k_cu_06ef71e7_79474cuda3std3__45__cpo6cbeginE - _ZN39_INTERNAL_975d1708_4_k_cu_06ef71e7_79474cute1_E)
_ZN39_INTERNAL_975d1708_4_k_cu_06ef71e7_79474cute1_E:
	.zero		1
	.type		_ZN39_INTERNAL_975d1708_4_k_cu_06ef71e7_79474cuda3std3__45__cpo6cbeginE,@object
	.size		_ZN39_INTERNAL_975d1708_4_k_cu_06ef71e7_79474cuda3std3__45__cpo6cbeginE,(_ZN39_INTERNAL_975d1708_4_k_cu_06ef71e7_79474cuda3std3__48in_placeE - _ZN39_INTERNAL_975d1708_4_k_cu_06ef71e7_79474cuda3std3__45__cpo6cbeginE)
_ZN39_INTERNAL_975d1708_4_k_cu_06ef71e7_79474cuda3std3__45__cpo6cbeginE:
	.zero		1
	.type		_ZN39_INTERNAL_975d1708_4_k_cu_06ef71e7_79474cuda3std3__48in_placeE,@object
	.size		_ZN39_INTERNAL_975d1708_4_k_cu_06ef71e7_79474cuda3std3__48in_placeE,(_ZN39_INTERNAL_975d1708_4_k_cu_06ef71e7_79474cuda3std6ranges3__45__cpo9iter_moveE - _ZN39_INTERNAL_975d1708_4_k_cu_06ef71e7_79474cuda3std3__48in_placeE)
_ZN39_INTERNAL_975d1708_4_k_cu_06ef71e7_79474cuda3std3__48in_placeE:
	.zero		1
	.type		_ZN39_INTERNAL_975d1708_4_k_cu_06ef71e7_79474cuda3std6ranges3__45__cpo9iter_moveE,@object
	.size		_ZN39_INTERNAL_975d1708_4_k_cu_06ef71e7_79474cuda3std6ranges3__45__cpo9iter_moveE,(_ZN39_INTERNAL_975d1708_4_k_cu_06ef71e7_79474cuda3std3__45__cpo5beginE - _ZN39_INTERNAL_975d1708_4_k_cu_06ef71e7_79474cuda3std6ranges3__45__cpo9iter_moveE)
_ZN39_INTERNAL_975d1708_4_k_cu_06ef71e7_79474cuda3std6ranges3__45__cpo9iter_moveE:
	.zero		1
	.type		_ZN39_INTERNAL_975d1708_4_k_cu_06ef71e7_79474cuda3std3__45__cpo5beginE,@object
	.size		_ZN39_INTERNAL_975d1708_4_k_cu_06ef71e7_79474cuda3std3__45__cpo5beginE,(_ZN39_INTERNAL_975d1708_4_k_cu_06ef71e7_79474cuda3std3__441_GLOBAL__N__975d1708_4_k_cu_06ef71e7_79476ignoreE - _ZN39_INTERNAL_975d1708_4_k_cu_06ef71e7_79474cuda3std3__45__cpo5beginE)
_ZN39_INTERNAL_975d1708_4_k_cu_06ef71e7_79474cuda3std3__45__cpo5beginE:
	.zero		1
	.type		_ZN39_INTERNAL_975d1708_4_k_cu_06ef71e7_79474cuda3std3__441_GLOBAL__N__975d1708_4_k_cu_06ef71e7_79476ignoreE,@object
	.size		_ZN39_INTERNAL_975d1708_4_k_cu_06ef71e7_79474cuda3std3__441_GLOBAL__N__975d1708_4_k_cu_06ef71e7_79476ignoreE,(_ZN39_INTERNAL_975d1708_4_k_cu_06ef71e7_79474cute7productE - _ZN39_INTERNAL_975d1708_4_k_cu_06ef71e7_79474cuda3std3__441_GLOBAL__N__975d1708_4_k_cu_06ef71e7_79476ignoreE)
_ZN39_INTERNAL_975d1708_4_k_cu_06ef71e7_79474cuda3std3__441_GLOBAL__N__975d1708_4_k_cu_06ef71e7_79476ignoreE:
	.zero		1
	.type		_ZN39_INTERNAL_975d1708_4_k_cu_06ef71e7_79474cute7productE,@object
	.size		_ZN39_INTERNAL_975d1708_4_k_cu_06ef71e7_79474cute7productE,(_ZN39_INTERNAL_975d1708_4_k_cu_06ef71e7_79474cuda3std3__45__cpo3endE - _ZN39_INTERNAL_975d1708_4_k_cu_06ef71e7_79474cute7productE)
_ZN39_INTERNAL_975d1708_4_k_cu_06ef71e7_79474cute7productE:
	.zero		1
	.type		_ZN39_INTERNAL_975d1708_4_k_cu_06ef71e7_79474cuda3std3__45__cpo3endE,@object
	.size		_ZN39_INTERNAL_975d1708_4_k_cu_06ef71e7_79474cuda3std3__45__cpo3endE,(_ZN39_INTERNAL_975d1708_4_k_cu_06ef71e7_79474cuda3std3__419piecewise_constructE - _ZN39_INTERNAL_975d1708_4_k_cu_06ef71e7_79474cuda3std3__45__cpo3endE)
_ZN39_INTERNAL_975d1708_4_k_cu_06ef71e7_79474cuda3std3__45__cpo3endE:
	.zero		1
	.type		_ZN39_INTERNAL_975d1708_4_k_cu_06ef71e7_79474cuda3std3__419piecewise_constructE,@object
	.size		_ZN39_INTERNAL_975d1708_4_k_cu_06ef71e7_79474cuda3std3__419piecewise_constructE,(_ZN39_INTERNAL_975d1708_4_k_cu_06ef71e7_79474cuda3std3__45__cpo4cendE - _ZN39_INTERNAL_975d1708_4_k_cu_06ef71e7_79474cuda3std3__419piecewise_constructE)
_ZN39_INTERNAL_975d1708_4_k_cu_06ef71e7_79474cuda3std3__419piecewise_constructE:
	.zero		1
	.type		_ZN39_INTERNAL_975d1708_4_k_cu_06ef71e7_79474cuda3std3__45__cpo4cendE,@object
	.size		_ZN39_INTERNAL_975d1708_4_k_cu_06ef71e7_79474cuda3std3__45__cpo4cendE,(_ZN39_INTERNAL_975d1708_4_k_cu_06ef71e7_79474cuda3std6ranges3__45__cpo4swapE - _ZN39_INTERNAL_975d1708_4_k_cu_06ef71e7_79474cuda3std3__45__cpo4cendE)
_ZN39_INTERNAL_975d1708_4_k_cu_06ef71e7_79474cuda3std3__45__cpo4cendE:
	.zero		1
	.type		_ZN39_INTERNAL_975d1708_4_k_cu_06ef71e7_79474cuda3std6ranges3__45__cpo4swapE,@object
	.size		_ZN39_INTERNAL_975d1708_4_k_cu_06ef71e7_79474cuda3std6ranges3__45__cpo4swapE,(.L_8 - _ZN39_INTERNAL_975d1708_4_k_cu_06ef71e7_79474cuda3std6ranges3__45__cpo4swapE)
_ZN39_INTERNAL_975d1708_4_k_cu_06ef71e7_79474cuda3std6ranges3__45__cpo4swapE:
	.zero		1
.L_8:


//--------------------- .nv.constant0._ZN7cutlass13device_kernelINS_4gemm6kernel13GemmUniversalIN4cute5tupleIJiiiiEEENS1_10collective13CollectiveMmaINS1_34MainloopSm90TmaGmmaWarpSpecializedILi5ENS5_IJNS4_1CILi1EEESB_SB_EEENS1_35KernelTmaWarpSpecializedCooperativeEEENS5_IJNSA_ILi128EEENSA_ILi48EEESF_EEENS_10bfloat16_tENS5_IJlSB_lEEESI_SJ_NS4_8TiledMMAINS4_8MMA_AtomIJNS4_4SM904GMMA27MMA_64x16x16_F32BF16BF16_SSILNSN_5MajorE0ELSP_0ELNSN_7ScaleInE1ELSQ_1EEEEEENS4_6LayoutINS5_IJNSA_ILi2EEESB_SB_EEENS5_IJSB_NSA_ILi0EEESW_EEEEENS5_IJNS4_10UnderscoreESZ_SZ_EEEEENS4_13SM90_TMA_LOADENS4_14ComposedLayoutINS4_7SwizzleILi3ELi4ELi3EEENS4_18smem_ptr_flag_bitsILi16EEENST_INS5_IJNSA_ILi8EEENSA_ILi64EEEEEENS5_IJS19_SB_EEEEEEEvNS4_8identityES12_S1D_vS1E_EENS_8epilogue10collective6detail29Sm90TmaWarpSpecializedAdapterINS1H_15DefaultEpilogueISI_SJ_SJ_NS1G_6thread17LinearCombinationISI_Li1EffLNS1L_9ScaleType4KindE0ELNS_15FloatRoundStyleE2ESI_EENS1_15EpilogueDefaultEEEEEvvEEEEvNT_6ParamsE --------------------------
	.section	.nv.constant0._ZN7cutlass13device_kernelINS_4gemm6kernel13GemmUniversalIN4cute5tupleIJiiiiEEENS1_10collective13CollectiveMmaINS1_34MainloopSm90TmaGmmaWarpSpecializedILi5ENS5_IJNS4_1CILi1EEESB_SB_EEENS1_35KernelTmaWarpSpecializedCooperativeEEENS5_IJNSA_ILi128EEENSA_ILi48EEESF_EEENS_10bfloat16_tENS5_IJlSB_lEEESI_SJ_NS4_8TiledMMAINS4_8MMA_AtomIJNS4_4SM904GMMA27MMA_64x16x16_F32BF16BF16_SSILNSN_5MajorE0ELSP_0ELNSN_7ScaleInE1ELSQ_1EEEEEENS4_6LayoutINS5_IJNSA_ILi2EEESB_SB_EEENS5_IJSB_NSA_ILi0EEESW_EEEEENS5_IJNS4_10UnderscoreESZ_SZ_EEEEENS4_13SM90_TMA_LOADENS4_14ComposedLayoutINS4_7SwizzleILi3ELi4ELi3EEENS4_18smem_ptr_flag_bitsILi16EEENST_INS5_IJNSA_ILi8EEENSA_ILi64EEEEEENS5_IJS19_SB_EEEEEEEvNS4_8identityES12_S1D_vS1E_EENS_8epilogue10collective6detail29Sm90TmaWarpSpecializedAdapterINS1H_15DefaultEpilogueISI_SJ_SJ_NS1G_6thread17LinearCombinationISI_Li1EffLNS1L_9ScaleType4KindE0ELNS_15FloatRoundStyleE2ESI_EENS1_15EpilogueDefaultEEEEEvvEEEEvNT_6ParamsE,"a",@progbits
	.sectionflags	@""
	.align	4
.nv.constant0._ZN7cutlass13device_kernelINS_4gemm6kernel13GemmUniversalIN4cute5tupleIJiiiiEEENS1_10collective13CollectiveMmaINS1_34MainloopSm90TmaGmmaWarpSpecializedILi5ENS5_IJNS4_1CILi1EEESB_SB_EEENS1_35KernelTmaWarpSpecializedCooperativeEEENS5_IJNSA_ILi128EEENSA_ILi48EEESF_EEENS_10bfloat16_tENS5_IJlSB_lEEESI_SJ_NS4_8TiledMMAINS4_8MMA_AtomIJNS4_4SM904GMMA27MMA_64x16x16_F32BF16BF16_SSILNSN_5MajorE0ELSP_0ELNSN_7ScaleInE1ELSQ_1EEEEEENS4_6LayoutINS5_IJNSA_ILi2EEESB_SB_EEENS5_IJSB_NSA_ILi0EEESW_EEEEENS5_IJNS4_10UnderscoreESZ_SZ_EEEEENS4_13SM90_TMA_LOADENS4_14ComposedLayoutINS4_7SwizzleILi3ELi4ELi3EEENS4_18smem_ptr_flag_bitsILi16EEENST_INS5_IJNSA_ILi8EEENSA_ILi64EEEEEENS5_IJS19_SB_EEEEEEEvNS4_8identityES12_S1D_vS1E_EENS_8epilogue10collective6detail29Sm90TmaWarpSpecializedAdapterINS1H_15DefaultEpilogueISI_SJ_SJ_NS1G_6thread17LinearCombinationISI_Li1EffLNS1L_9ScaleType4KindE0ELNS_15FloatRoundStyleE2ESI_EENS1_15EpilogueDefaultEEEEEvvEEEEvNT_6ParamsE:
	.zero		1664


//--------------------- SYMBOLS --------------------------

	.type		.nv.reservedSmem.offset0,@object
	.size		.nv.reservedSmem.offset0,0x4
	.type		__assertfail,@function
